//
// Generated by NVIDIA NVVM Compiler
//
// Compiler Build ID: CL-36424714
// Cuda compilation tools, release 13.0, V13.0.88
// Based on NVVM 20.0.0
//

.version 9.0
.target sm_100
.address_size 64

	// .globl	row_col_kernel
.extern .func  (.param .b32 func_retval0) vprintf
(
	.param .b64 vprintf_param_0,
	.param .b64 vprintf_param_1
)
;
.global .align 1 .b8 $str[22] = {77, 61, 40, 37, 100, 41, 32, 78, 61, 40, 37, 100, 41, 32, 75, 61, 40, 37, 100, 41, 10};
.global .align 1 .b8 $str$1[18] = {65, 91, 37, 100, 93, 91, 37, 100, 93, 61, 40, 37, 102, 41, 46, 32, 10};

.visible .entry row_col_kernel(
	.param .u64 .ptr .align 1 row_col_kernel_param_0,
	.param .u64 .ptr .align 1 row_col_kernel_param_1,
	.param .u64 .ptr .align 1 row_col_kernel_param_2,
	.param .u32 row_col_kernel_param_3,
	.param .u32 row_col_kernel_param_4,
	.param .u32 row_col_kernel_param_5
)
{
	.local .align 16 .b8 	__local_depot0[16];
	.reg .b64 	%SP;
	.reg .b64 	%SPL;
	.reg .pred 	%p<13>;
	.reg .b32 	%r<133>;
	.reg .b32 	%f<32>;
	.reg .b64 	%rd<56>;
	.reg .b64 	%fd<32>;

	mov.u64 	%SPL, __local_depot0;
	cvta.local.u64 	%SP, %SPL;
	ld.param.u64 	%rd8, [row_col_kernel_param_0];
	ld.param.u32 	%r18, [row_col_kernel_param_4];
	cvta.to.global.u64 	%rd1, %rd8;
	add.u64 	%rd9, %SP, 0;
	add.u64 	%rd2, %SPL, 0;
	mov.u32 	%r20, %tid.x;
	setp.ne.s32 	%p1, %r20, 0;
	@%p1 bra 	$L__BB0_17;
	ld.param.u32 	%r124, [row_col_kernel_param_5];
	ld.param.u32 	%r121, [row_col_kernel_param_3];
	st.local.v2.u32 	[%rd2], {%r121, %r18};
	st.local.u32 	[%rd2+8], %r124;
	mov.u64 	%rd10, $str;
	cvta.global.u64 	%rd11, %rd10;
	{ // callseq 0, 0
	.param .b64 param0;
	st.param.b64 	[param0], %rd11;
	.param .b64 param1;
	st.param.b64 	[param1], %rd9;
	.param .b32 retval0;
	call.uni (retval0), 
	vprintf, 
	(
	param0, 
	param1
	);
	ld.param.b32 	%r21, [retval0];
	} // callseq 0
	min.s32 	%r23, %r121, %r124;
	setp.lt.s32 	%p2, %r23, 1;
	@%p2 bra 	$L__BB0_17;
	ld.param.u32 	%r125, [row_col_kernel_param_5];
	and.b32  	%r1, %r125, 15;
	and.b32  	%r2, %r125, 7;
	and.b32  	%r3, %r125, 3;
	mov.b32 	%r128, 0;
	mov.u64 	%rd42, $str$1;
$L__BB0_3:
	ld.param.u32 	%r126, [row_col_kernel_param_5];
	ld.param.u32 	%r122, [row_col_kernel_param_3];
	setp.lt.u32 	%p3, %r126, 16;
	mul.lo.s32 	%r5, %r128, %r122;
	mov.b32 	%r131, 0;
	@%p3 bra 	$L__BB0_6;
	mul.wide.u32 	%rd13, %r5, 4;
	add.s64 	%rd14, %rd1, %rd13;
	add.s64 	%rd55, %rd14, 32;
	mov.b32 	%r129, 0;
$L__BB0_5:
	.pragma "nounroll";
	ld.param.u32 	%r127, [row_col_kernel_param_5];
	ld.global.f32 	%f1, [%rd55+-32];
	cvt.f64.f32 	%fd1, %f1;
	add.u64 	%rd15, %SP, 0;
	add.u64 	%rd16, %SPL, 0;
	st.local.v2.u32 	[%rd16], {%r128, %r129};
	st.local.f64 	[%rd16+8], %fd1;
	mov.u64 	%rd17, $str$1;
	cvta.global.u64 	%rd18, %rd17;
	{ // callseq 1, 0
	.param .b64 param0;
	st.param.b64 	[param0], %rd18;
	.param .b64 param1;
	st.param.b64 	[param1], %rd15;
	.param .b32 retval0;
	call.uni (retval0), 
	vprintf, 
	(
	param0, 
	param1
	);
	ld.param.b32 	%r27, [retval0];
	} // callseq 1
	ld.global.f32 	%f2, [%rd55+-28];
	cvt.f64.f32 	%fd2, %f2;
	add.s32 	%r29, %r129, 1;
	st.local.v2.u32 	[%rd16], {%r128, %r29};
	st.local.f64 	[%rd16+8], %fd2;
	{ // callseq 2, 0
	.param .b64 param0;
	st.param.b64 	[param0], %rd18;
	.param .b64 param1;
	st.param.b64 	[param1], %rd15;
	.param .b32 retval0;
	call.uni (retval0), 
	vprintf, 
	(
	param0, 
	param1
	);
	ld.param.b32 	%r30, [retval0];
	} // callseq 2
	ld.global.f32 	%f3, [%rd55+-24];
	cvt.f64.f32 	%fd3, %f3;
	add.s32 	%r32, %r129, 2;
	st.local.v2.u32 	[%rd16], {%r128, %r32};
	st.local.f64 	[%rd16+8], %fd3;
	{ // callseq 3, 0
	.param .b64 param0;
	st.param.b64 	[param0], %rd18;
	.param .b64 param1;
	st.param.b64 	[param1], %rd15;
	.param .b32 retval0;
	call.uni (retval0), 
	vprintf, 
	(
	param0, 
	param1
	);
	ld.param.b32 	%r33, [retval0];
	} // callseq 3
	ld.global.f32 	%f4, [%rd55+-20];
	cvt.f64.f32 	%fd4, %f4;
	add.s32 	%r35, %r129, 3;
	st.local.v2.u32 	[%rd16], {%r128, %r35};
	st.local.f64 	[%rd16+8], %fd4;
	{ // callseq 4, 0
	.param .b64 param0;
	st.param.b64 	[param0], %rd18;
	.param .b64 param1;
	st.param.b64 	[param1], %rd15;
	.param .b32 retval0;
	call.uni (retval0), 
	vprintf, 
	(
	param0, 
	param1
	);
	ld.param.b32 	%r36, [retval0];
	} // callseq 4
	ld.global.f32 	%f5, [%rd55+-16];
	cvt.f64.f32 	%fd5, %f5;
	add.s32 	%r38, %r129, 4;
	st.local.v2.u32 	[%rd16], {%r128, %r38};
	st.local.f64 	[%rd16+8], %fd5;
	{ // callseq 5, 0
	.param .b64 param0;
	st.param.b64 	[param0], %rd18;
	.param .b64 param1;
	st.param.b64 	[param1], %rd15;
	.param .b32 retval0;
	call.uni (retval0), 
	vprintf, 
	(
	param0, 
	param1
	);
	ld.param.b32 	%r39, [retval0];
	} // callseq 5
	ld.global.f32 	%f6, [%rd55+-12];
	cvt.f64.f32 	%fd6, %f6;
	add.s32 	%r41, %r129, 5;
	st.local.v2.u32 	[%rd16], {%r128, %r41};
	st.local.f64 	[%rd16+8], %fd6;
	{ // callseq 6, 0
	.param .b64 param0;
	st.param.b64 	[param0], %rd18;
	.param .b64 param1;
	st.param.b64 	[param1], %rd15;
	.param .b32 retval0;
	call.uni (retval0), 
	vprintf, 
	(
	param0, 
	param1
	);
	ld.param.b32 	%r42, [retval0];
	} // callseq 6
	ld.global.f32 	%f7, [%rd55+-8];
	cvt.f64.f32 	%fd7, %f7;
	add.s32 	%r44, %r129, 6;
	st.local.v2.u32 	[%rd16], {%r128, %r44};
	st.local.f64 	[%rd16+8], %fd7;
	{ // callseq 7, 0
	.param .b64 param0;
	st.param.b64 	[param0], %rd18;
	.param .b64 param1;
	st.param.b64 	[param1], %rd15;
	.param .b32 retval0;
	call.uni (retval0), 
	vprintf, 
	(
	param0, 
	param1
	);
	ld.param.b32 	%r45, [retval0];
	} // callseq 7
	ld.global.f32 	%f8, [%rd55+-4];
	cvt.f64.f32 	%fd8, %f8;
	add.s32 	%r47, %r129, 7;
	st.local.v2.u32 	[%rd16], {%r128, %r47};
	st.local.f64 	[%rd16+8], %fd8;
	{ // callseq 8, 0
	.param .b64 param0;
	st.param.b64 	[param0], %rd18;
	.param .b64 param1;
	st.param.b64 	[param1], %rd15;
	.param .b32 retval0;
	call.uni (retval0), 
	vprintf, 
	(
	param0, 
	param1
	);
	ld.param.b32 	%r48, [retval0];
	} // callseq 8
	ld.global.f32 	%f9, [%rd55];
	cvt.f64.f32 	%fd9, %f9;
	add.s32 	%r50, %r129, 8;
	st.local.v2.u32 	[%rd16], {%r128, %r50};
	st.local.f64 	[%rd16+8], %fd9;
	{ // callseq 9, 0
	.param .b64 param0;
	st.param.b64 	[param0], %rd18;
	.param .b64 param1;
	st.param.b64 	[param1], %rd15;
	.param .b32 retval0;
	call.uni (retval0), 
	vprintf, 
	(
	param0, 
	param1
	);
	ld.param.b32 	%r51, [retval0];
	} // callseq 9
	ld.global.f32 	%f10, [%rd55+4];
	cvt.f64.f32 	%fd10, %f10;
	add.s32 	%r53, %r129, 9;
	st.local.v2.u32 	[%rd16], {%r128, %r53};
	st.local.f64 	[%rd16+8], %fd10;
	{ // callseq 10, 0
	.param .b64 param0;
	st.param.b64 	[param0], %rd18;
	.param .b64 param1;
	st.param.b64 	[param1], %rd15;
	.param .b32 retval0;
	call.uni (retval0), 
	vprintf, 
	(
	param0, 
	param1
	);
	ld.param.b32 	%r54, [retval0];
	} // callseq 10
	ld.global.f32 	%f11, [%rd55+8];
	cvt.f64.f32 	%fd11, %f11;
	add.s32 	%r56, %r129, 10;
	st.local.v2.u32 	[%rd16], {%r128, %r56};
	st.local.f64 	[%rd16+8], %fd11;
	{ // callseq 11, 0
	.param .b64 param0;
	st.param.b64 	[param0], %rd18;
	.param .b64 param1;
	st.param.b64 	[param1], %rd15;
	.param .b32 retval0;
	call.uni (retval0), 
	vprintf, 
	(
	param0, 
	param1
	);
	ld.param.b32 	%r57, [retval0];
	} // callseq 11
	ld.global.f32 	%f12, [%rd55+12];
	cvt.f64.f32 	%fd12, %f12;
	add.s32 	%r59, %r129, 11;
	st.local.v2.u32 	[%rd16], {%r128, %r59};
	st.local.f64 	[%rd16+8], %fd12;
	{ // callseq 12, 0
	.param .b64 param0;
	st.param.b64 	[param0], %rd18;
	.param .b64 param1;
	st.param.b64 	[param1], %rd15;
	.param .b32 retval0;
	call.uni (retval0), 
	vprintf, 
	(
	param0, 
	param1
	);
	ld.param.b32 	%r60, [retval0];
	} // callseq 12
	ld.global.f32 	%f13, [%rd55+16];
	cvt.f64.f32 	%fd13, %f13;
	add.s32 	%r62, %r129, 12;
	st.local.v2.u32 	[%rd16], {%r128, %r62};
	st.local.f64 	[%rd16+8], %fd13;
	{ // callseq 13, 0
	.param .b64 param0;
	st.param.b64 	[param0], %rd18;
	.param .b64 param1;
	st.param.b64 	[param1], %rd15;
	.param .b32 retval0;
	call.uni (retval0), 
	vprintf, 
	(
	param0, 
	param1
	);
	ld.param.b32 	%r63, [retval0];
	} // callseq 13
	ld.global.f32 	%f14, [%rd55+20];
	cvt.f64.f32 	%fd14, %f14;
	add.s32 	%r65, %r129, 13;
	st.local.v2.u32 	[%rd16], {%r128, %r65};
	st.local.f64 	[%rd16+8], %fd14;
	{ // callseq 14, 0
	.param .b64 param0;
	st.param.b64 	[param0], %rd18;
	.param .b64 param1;
	st.param.b64 	[param1], %rd15;
	.param .b32 retval0;
	call.uni (retval0), 
	vprintf, 
	(
	param0, 
	param1
	);
	ld.param.b32 	%r66, [retval0];
	} // callseq 14
	ld.global.f32 	%f15, [%rd55+24];
	cvt.f64.f32 	%fd15, %f15;
	add.s32 	%r68, %r129, 14;
	st.local.v2.u32 	[%rd16], {%r128, %r68};
	st.local.f64 	[%rd16+8], %fd15;
	{ // callseq 15, 0
	.param .b64 param0;
	st.param.b64 	[param0], %rd18;
	.param .b64 param1;
	st.param.b64 	[param1], %rd15;
	.param .b32 retval0;
	call.uni (retval0), 
	vprintf, 
	(
	param0, 
	param1
	);
	ld.param.b32 	%r69, [retval0];
	} // callseq 15
	ld.global.f32 	%f16, [%rd55+28];
	cvt.f64.f32 	%fd16, %f16;
	add.s32 	%r71, %r129, 15;
	st.local.v2.u32 	[%rd16], {%r128, %r71};
	st.local.f64 	[%rd16+8], %fd16;
	{ // callseq 16, 0
	.param .b64 param0;
	st.param.b64 	[param0], %rd18;
	.param .b64 param1;
	st.param.b64 	[param1], %rd15;
	.param .b32 retval0;
	call.uni (retval0), 
	vprintf, 
	(
	param0, 
	param1
	);
	ld.param.b32 	%r72, [retval0];
	} // callseq 16
	add.s64 	%rd55, %rd55, 64;
	add.s32 	%r129, %r129, 16;
	and.b32  	%r131, %r127, 2147483632;
	setp.ne.s32 	%p4, %r129, %r131;
	@%p4 bra 	$L__BB0_5;
$L__BB0_6:
	setp.eq.s32 	%p5, %r1, 0;
	@%p5 bra 	$L__BB0_16;
	cvta.to.local.u64 	%rd6, %rd9;
	add.s32 	%r74, %r1, -1;
	setp.lt.u32 	%p6, %r74, 7;
	@%p6 bra 	$L__BB0_9;
	add.s32 	%r75, %r131, %r5;
	mul.wide.u32 	%rd20, %r75, 4;
	add.s64 	%rd21, %rd1, %rd20;
	ld.global.f32 	%f17, [%rd21];
	cvt.f64.f32 	%fd17, %f17;
	st.local.v2.u32 	[%rd6], {%r128, %r131};
	st.local.f64 	[%rd6+8], %fd17;
	cvta.global.u64 	%rd23, %rd42;
	{ // callseq 17, 0
	.param .b64 param0;
	st.param.b64 	[param0], %rd23;
	.param .b64 param1;
	st.param.b64 	[param1], %rd9;
	.param .b32 retval0;
	call.uni (retval0), 
	vprintf, 
	(
	param0, 
	param1
	);
	ld.param.b32 	%r76, [retval0];
	} // callseq 17
	add.s32 	%r78, %r131, 1;
	cvt.u64.u32 	%rd25, %r5;
	cvt.u64.u32 	%rd26, %r131;
	add.s64 	%rd27, %rd26, %rd25;
	shl.b64 	%rd28, %rd27, 2;
	add.s64 	%rd29, %rd1, %rd28;
	ld.global.f32 	%f18, [%rd29+4];
	cvt.f64.f32 	%fd18, %f18;
	st.local.v2.u32 	[%rd6], {%r128, %r78};
	st.local.f64 	[%rd6+8], %fd18;
	{ // callseq 18, 0
	.param .b64 param0;
	st.param.b64 	[param0], %rd23;
	.param .b64 param1;
	st.param.b64 	[param1], %rd9;
	.param .b32 retval0;
	call.uni (retval0), 
	vprintf, 
	(
	param0, 
	param1
	);
	ld.param.b32 	%r79, [retval0];
	} // callseq 18
	add.s32 	%r81, %r131, 2;
	ld.global.f32 	%f19, [%rd29+8];
	cvt.f64.f32 	%fd19, %f19;
	st.local.v2.u32 	[%rd6], {%r128, %r81};
	st.local.f64 	[%rd6+8], %fd19;
	{ // callseq 19, 0
	.param .b64 param0;
	st.param.b64 	[param0], %rd23;
	.param .b64 param1;
	st.param.b64 	[param1], %rd9;
	.param .b32 retval0;
	call.uni (retval0), 
	vprintf, 
	(
	param0, 
	param1
	);
	ld.param.b32 	%r82, [retval0];
	} // callseq 19
	add.s32 	%r84, %r131, 3;
	ld.global.f32 	%f20, [%rd29+12];
	cvt.f64.f32 	%fd20, %f20;
	st.local.v2.u32 	[%rd6], {%r128, %r84};
	st.local.f64 	[%rd6+8], %fd20;
	{ // callseq 20, 0
	.param .b64 param0;
	st.param.b64 	[param0], %rd23;
	.param .b64 param1;
	st.param.b64 	[param1], %rd9;
	.param .b32 retval0;
	call.uni (retval0), 
	vprintf, 
	(
	param0, 
	param1
	);
	ld.param.b32 	%r85, [retval0];
	} // callseq 20
	add.s32 	%r87, %r131, 4;
	ld.global.f32 	%f21, [%rd29+16];
	cvt.f64.f32 	%fd21, %f21;
	st.local.v2.u32 	[%rd6], {%r128, %r87};
	st.local.f64 	[%rd6+8], %fd21;
	{ // callseq 21, 0
	.param .b64 param0;
	st.param.b64 	[param0], %rd23;
	.param .b64 param1;
	st.param.b64 	[param1], %rd9;
	.param .b32 retval0;
	call.uni (retval0), 
	vprintf, 
	(
	param0, 
	param1
	);
	ld.param.b32 	%r88, [retval0];
	} // callseq 21
	add.s32 	%r90, %r131, 5;
	ld.global.f32 	%f22, [%rd29+20];
	cvt.f64.f32 	%fd22, %f22;
	st.local.v2.u32 	[%rd6], {%r128, %r90};
	st.local.f64 	[%rd6+8], %fd22;
	{ // callseq 22, 0
	.param .b64 param0;
	st.param.b64 	[param0], %rd23;
	.param .b64 param1;
	st.param.b64 	[param1], %rd9;
	.param .b32 retval0;
	call.uni (retval0), 
	vprintf, 
	(
	param0, 
	param1
	);
	ld.param.b32 	%r91, [retval0];
	} // callseq 22
	add.s32 	%r93, %r131, 6;
	ld.global.f32 	%f23, [%rd29+24];
	cvt.f64.f32 	%fd23, %f23;
	st.local.v2.u32 	[%rd6], {%r128, %r93};
	st.local.f64 	[%rd6+8], %fd23;
	{ // callseq 23, 0
	.param .b64 param0;
	st.param.b64 	[param0], %rd23;
	.param .b64 param1;
	st.param.b64 	[param1], %rd9;
	.param .b32 retval0;
	call.uni (retval0), 
	vprintf, 
	(
	param0, 
	param1
	);
	ld.param.b32 	%r94, [retval0];
	} // callseq 23
	add.s32 	%r96, %r131, 7;
	ld.global.f32 	%f24, [%rd29+28];
	cvt.f64.f32 	%fd24, %f24;
	st.local.v2.u32 	[%rd6], {%r128, %r96};
	st.local.f64 	[%rd6+8], %fd24;
	{ // callseq 24, 0
	.param .b64 param0;
	st.param.b64 	[param0], %rd23;
	.param .b64 param1;
	st.param.b64 	[param1], %rd9;
	.param .b32 retval0;
	call.uni (retval0), 
	vprintf, 
	(
	param0, 
	param1
	);
	ld.param.b32 	%r97, [retval0];
	} // callseq 24
	add.s32 	%r131, %r131, 8;
$L__BB0_9:
	setp.eq.s32 	%p7, %r2, 0;
	@%p7 bra 	$L__BB0_16;
	add.s32 	%r99, %r2, -1;
	setp.lt.u32 	%p8, %r99, 3;
	@%p8 bra 	$L__BB0_12;
	add.s32 	%r100, %r131, %r5;
	mul.wide.u32 	%rd30, %r100, 4;
	add.s64 	%rd31, %rd1, %rd30;
	ld.global.f32 	%f25, [%rd31];
	cvt.f64.f32 	%fd25, %f25;
	st.local.v2.u32 	[%rd6], {%r128, %r131};
	st.local.f64 	[%rd6+8], %fd25;
	cvta.global.u64 	%rd33, %rd42;
	{ // callseq 25, 0
	.param .b64 param0;
	st.param.b64 	[param0], %rd33;
	.param .b64 param1;
	st.param.b64 	[param1], %rd9;
	.param .b32 retval0;
	call.uni (retval0), 
	vprintf, 
	(
	param0, 
	param1
	);
	ld.param.b32 	%r101, [retval0];
	} // callseq 25
	add.s32 	%r103, %r131, 1;
	cvt.u64.u32 	%rd35, %r5;
	cvt.u64.u32 	%rd36, %r131;
	add.s64 	%rd37, %rd36, %rd35;
	shl.b64 	%rd38, %rd37, 2;
	add.s64 	%rd39, %rd1, %rd38;
	ld.global.f32 	%f26, [%rd39+4];
	cvt.f64.f32 	%fd26, %f26;
	st.local.v2.u32 	[%rd6], {%r128, %r103};
	st.local.f64 	[%rd6+8], %fd26;
	{ // callseq 26, 0
	.param .b64 param0;
	st.param.b64 	[param0], %rd33;
	.param .b64 param1;
	st.param.b64 	[param1], %rd9;
	.param .b32 retval0;
	call.uni (retval0), 
	vprintf, 
	(
	param0, 
	param1
	);
	ld.param.b32 	%r104, [retval0];
	} // callseq 26
	add.s32 	%r106, %r131, 2;
	ld.global.f32 	%f27, [%rd39+8];
	cvt.f64.f32 	%fd27, %f27;
	st.local.v2.u32 	[%rd6], {%r128, %r106};
	st.local.f64 	[%rd6+8], %fd27;
	{ // callseq 27, 0
	.param .b64 param0;
	st.param.b64 	[param0], %rd33;
	.param .b64 param1;
	st.param.b64 	[param1], %rd9;
	.param .b32 retval0;
	call.uni (retval0), 
	vprintf, 
	(
	param0, 
	param1
	);
	ld.param.b32 	%r107, [retval0];
	} // callseq 27
	add.s32 	%r109, %r131, 3;
	ld.global.f32 	%f28, [%rd39+12];
	cvt.f64.f32 	%fd28, %f28;
	st.local.v2.u32 	[%rd6], {%r128, %r109};
	st.local.f64 	[%rd6+8], %fd28;
	{ // callseq 28, 0
	.param .b64 param0;
	st.param.b64 	[param0], %rd33;
	.param .b64 param1;
	st.param.b64 	[param1], %rd9;
	.param .b32 retval0;
	call.uni (retval0), 
	vprintf, 
	(
	param0, 
	param1
	);
	ld.param.b32 	%r110, [retval0];
	} // callseq 28
	add.s32 	%r131, %r131, 4;
$L__BB0_12:
	setp.eq.s32 	%p9, %r3, 0;
	@%p9 bra 	$L__BB0_16;
	setp.eq.s32 	%p10, %r3, 1;
	add.s32 	%r112, %r131, %r5;
	mul.wide.u32 	%rd40, %r112, 4;
	add.s64 	%rd41, %rd1, %rd40;
	ld.global.f32 	%f29, [%rd41];
	cvt.f64.f32 	%fd29, %f29;
	st.local.v2.u32 	[%rd6], {%r128, %r131};
	st.local.f64 	[%rd6+8], %fd29;
	cvta.global.u64 	%rd43, %rd42;
	{ // callseq 29, 0
	.param .b64 param0;
	st.param.b64 	[param0], %rd43;
	.param .b64 param1;
	st.param.b64 	[param1], %rd9;
	.param .b32 retval0;
	call.uni (retval0), 
	vprintf, 
	(
	param0, 
	param1
	);
	ld.param.b32 	%r113, [retval0];
	} // callseq 29
	@%p10 bra 	$L__BB0_16;
	setp.eq.s32 	%p11, %r3, 2;
	add.s32 	%r115, %r131, 1;
	cvt.u64.u32 	%rd45, %r5;
	cvt.u64.u32 	%rd46, %r131;
	add.s64 	%rd47, %rd46, %rd45;
	shl.b64 	%rd48, %rd47, 2;
	add.s64 	%rd7, %rd1, %rd48;
	ld.global.f32 	%f30, [%rd7+4];
	cvt.f64.f32 	%fd30, %f30;
	st.local.v2.u32 	[%rd6], {%r128, %r115};
	st.local.f64 	[%rd6+8], %fd30;
	cvta.global.u64 	%rd50, %rd42;
	{ // callseq 30, 0
	.param .b64 param0;
	st.param.b64 	[param0], %rd50;
	.param .b64 param1;
	st.param.b64 	[param1], %rd9;
	.param .b32 retval0;
	call.uni (retval0), 
	vprintf, 
	(
	param0, 
	param1
	);
	ld.param.b32 	%r116, [retval0];
	} // callseq 30
	@%p11 bra 	$L__BB0_16;
	add.s32 	%r118, %r131, 2;
	ld.global.f32 	%f31, [%rd7+8];
	cvt.f64.f32 	%fd31, %f31;
	st.local.v2.u32 	[%rd6], {%r128, %r118};
	st.local.f64 	[%rd6+8], %fd31;
	cvta.global.u64 	%rd53, %rd42;
	{ // callseq 31, 0
	.param .b64 param0;
	st.param.b64 	[param0], %rd53;
	.param .b64 param1;
	st.param.b64 	[param1], %rd9;
	.param .b32 retval0;
	call.uni (retval0), 
	vprintf, 
	(
	param0, 
	param1
	);
	ld.param.b32 	%r119, [retval0];
	} // callseq 31
$L__BB0_16:
	ld.param.u32 	%r123, [row_col_kernel_param_3];
	add.s32 	%r128, %r128, 1;
	setp.ne.s32 	%p12, %r128, %r123;
	@%p12 bra 	$L__BB0_3;
$L__BB0_17:
	ret;

}
	// .globl	matrixMulv1
.visible .entry matrixMulv1(
	.param .u64 .ptr .align 1 matrixMulv1_param_0,
	.param .u64 .ptr .align 1 matrixMulv1_param_1,
	.param .u64 .ptr .align 1 matrixMulv1_param_2,
	.param .u32 matrixMulv1_param_3,
	.param .u32 matrixMulv1_param_4,
	.param .u32 matrixMulv1_param_5
)
{
	.reg .pred 	%p<10>;
	.reg .b32 	%r<39>;
	.reg .b32 	%f<68>;
	.reg .b64 	%rd<40>;

	ld.param.u64 	%rd5, [matrixMulv1_param_0];
	ld.param.u64 	%rd6, [matrixMulv1_param_1];
	ld.param.u64 	%rd4, [matrixMulv1_param_2];
	ld.param.u32 	%r20, [matrixMulv1_param_4];
	ld.param.u32 	%r21, [matrixMulv1_param_5];
	cvta.to.global.u64 	%rd1, %rd6;
	cvta.to.global.u64 	%rd2, %rd5;
	mov.u32 	%r22, %tid.x;
	div.s32 	%r23, %r22, %r20;
	mul.lo.s32 	%r3, %r23, %r20;
	sub.s32 	%r1, %r22, %r3;
	mul.lo.s32 	%r2, %r23, %r21;
	setp.lt.s32 	%p1, %r21, 1;
	mov.f32 	%f67, 0f00000000;
	@%p1 bra 	$L__BB1_12;
	and.b32  	%r4, %r21, 7;
	setp.lt.u32 	%p2, %r21, 8;
	mov.f32 	%f67, 0f00000000;
	mov.b32 	%r37, 0;
	@%p2 bra 	$L__BB1_4;
	and.b32  	%r37, %r21, 2147483640;
	neg.s32 	%r35, %r37;
	shl.b32 	%r7, %r20, 3;
	add.s64 	%rd3, %rd2, 16;
	mov.f32 	%f67, 0f00000000;
	mul.wide.s32 	%rd11, %r20, 4;
	mov.u32 	%r33, %r2;
	mov.u32 	%r34, %r1;
$L__BB1_3:
	.pragma "nounroll";
	mul.wide.s32 	%rd7, %r33, 4;
	add.s64 	%rd8, %rd3, %rd7;
	ld.global.f32 	%f17, [%rd8+-16];
	mul.wide.s32 	%rd9, %r34, 4;
	add.s64 	%rd10, %rd1, %rd9;
	ld.global.f32 	%f18, [%rd10];
	fma.rn.f32 	%f19, %f17, %f18, %f67;
	ld.global.f32 	%f20, [%rd8+-12];
	add.s64 	%rd12, %rd10, %rd11;
	ld.global.f32 	%f21, [%rd12];
	fma.rn.f32 	%f22, %f20, %f21, %f19;
	ld.global.f32 	%f23, [%rd8+-8];
	add.s64 	%rd13, %rd12, %rd11;
	ld.global.f32 	%f24, [%rd13];
	fma.rn.f32 	%f25, %f23, %f24, %f22;
	ld.global.f32 	%f26, [%rd8+-4];
	add.s64 	%rd14, %rd13, %rd11;
	ld.global.f32 	%f27, [%rd14];
	fma.rn.f32 	%f28, %f26, %f27, %f25;
	ld.global.f32 	%f29, [%rd8];
	add.s64 	%rd15, %rd14, %rd11;
	ld.global.f32 	%f30, [%rd15];
	fma.rn.f32 	%f31, %f29, %f30, %f28;
	ld.global.f32 	%f32, [%rd8+4];
	add.s64 	%rd16, %rd15, %rd11;
	ld.global.f32 	%f33, [%rd16];
	fma.rn.f32 	%f34, %f32, %f33, %f31;
	ld.global.f32 	%f35, [%rd8+8];
	add.s64 	%rd17, %rd16, %rd11;
	ld.global.f32 	%f36, [%rd17];
	fma.rn.f32 	%f37, %f35, %f36, %f34;
	ld.global.f32 	%f38, [%rd8+12];
	add.s64 	%rd18, %rd17, %rd11;
	ld.global.f32 	%f39, [%rd18];
	fma.rn.f32 	%f67, %f38, %f39, %f37;
	add.s32 	%r35, %r35, 8;
	add.s32 	%r34, %r34, %r7;
	add.s32 	%r33, %r33, 8;
	setp.ne.s32 	%p3, %r35, 0;
	@%p3 bra 	$L__BB1_3;
$L__BB1_4:
	setp.eq.s32 	%p4, %r4, 0;
	@%p4 bra 	$L__BB1_12;
	and.b32  	%r15, %r21, 3;
	setp.lt.u32 	%p5, %r4, 4;
	@%p5 bra 	$L__BB1_7;
	add.s32 	%r25, %r37, %r2;
	mul.wide.s32 	%rd19, %r25, 4;
	add.s64 	%rd20, %rd2, %rd19;
	ld.global.f32 	%f41, [%rd20];
	mad.lo.s32 	%r26, %r37, %r20, %r1;
	mul.wide.s32 	%rd21, %r26, 4;
	add.s64 	%rd22, %rd1, %rd21;
	ld.global.f32 	%f42, [%rd22];
	fma.rn.f32 	%f43, %f41, %f42, %f67;
	ld.global.f32 	%f44, [%rd20+4];
	mul.wide.s32 	%rd23, %r20, 4;
	add.s64 	%rd24, %rd22, %rd23;
	ld.global.f32 	%f45, [%rd24];
	fma.rn.f32 	%f46, %f44, %f45, %f43;
	ld.global.f32 	%f47, [%rd20+8];
	add.s64 	%rd25, %rd24, %rd23;
	ld.global.f32 	%f48, [%rd25];
	fma.rn.f32 	%f49, %f47, %f48, %f46;
	ld.global.f32 	%f50, [%rd20+12];
	add.s64 	%rd26, %rd25, %rd23;
	ld.global.f32 	%f51, [%rd26];
	fma.rn.f32 	%f67, %f50, %f51, %f49;
	add.s32 	%r37, %r37, 4;
$L__BB1_7:
	setp.eq.s32 	%p6, %r15, 0;
	@%p6 bra 	$L__BB1_12;
	setp.eq.s32 	%p7, %r15, 1;
	@%p7 bra 	$L__BB1_10;
	add.s32 	%r27, %r37, %r2;
	mul.wide.s32 	%rd27, %r27, 4;
	add.s64 	%rd28, %rd2, %rd27;
	ld.global.f32 	%f53, [%rd28];
	mad.lo.s32 	%r28, %r37, %r20, %r1;
	mul.wide.s32 	%rd29, %r28, 4;
	add.s64 	%rd30, %rd1, %rd29;
	ld.global.f32 	%f54, [%rd30];
	fma.rn.f32 	%f55, %f53, %f54, %f67;
	ld.global.f32 	%f56, [%rd28+4];
	mul.wide.s32 	%rd31, %r20, 4;
	add.s64 	%rd32, %rd30, %rd31;
	ld.global.f32 	%f57, [%rd32];
	fma.rn.f32 	%f67, %f56, %f57, %f55;
	add.s32 	%r37, %r37, 2;
$L__BB1_10:
	and.b32  	%r29, %r21, 1;
	setp.eq.b32 	%p8, %r29, 1;
	not.pred 	%p9, %p8;
	@%p9 bra 	$L__BB1_12;
	add.s32 	%r30, %r37, %r2;
	mul.wide.s32 	%rd33, %r30, 4;
	add.s64 	%rd34, %rd2, %rd33;
	ld.global.f32 	%f58, [%rd34];
	mad.lo.s32 	%r31, %r37, %r20, %r1;
	mul.wide.s32 	%rd35, %r31, 4;
	add.s64 	%rd36, %rd1, %rd35;
	ld.global.f32 	%f59, [%rd36];
	fma.rn.f32 	%f67, %f58, %f59, %f67;
$L__BB1_12:
	cvta.to.global.u64 	%rd37, %rd4;
	add.s32 	%r32, %r3, %r1;
	mul.wide.s32 	%rd38, %r32, 4;
	add.s64 	%rd39, %rd37, %rd38;
	st.global.f32 	[%rd39], %f67;
	ret;

}
	// .globl	matrixMulv11
.visible .entry matrixMulv11(
	.param .u64 .ptr .align 1 matrixMulv11_param_0,
	.param .u64 .ptr .align 1 matrixMulv11_param_1,
	.param .u64 .ptr .align 1 matrixMulv11_param_2,
	.param .u32 matrixMulv11_param_3,
	.param .u32 matrixMulv11_param_4,
	.param .u32 matrixMulv11_param_5
)
{
	.reg .pred 	%p<10>;
	.reg .b32 	%r<42>;
	.reg .b32 	%f<68>;
	.reg .b64 	%rd<40>;

	ld.param.u64 	%rd5, [matrixMulv11_param_0];
	ld.param.u64 	%rd6, [matrixMulv11_param_1];
	ld.param.u64 	%rd4, [matrixMulv11_param_2];
	ld.param.u32 	%r20, [matrixMulv11_param_4];
	ld.param.u32 	%r21, [matrixMulv11_param_5];
	cvta.to.global.u64 	%rd1, %rd6;
	cvta.to.global.u64 	%rd2, %rd5;
	mov.u32 	%r22, %tid.x;
	mov.u32 	%r23, %ctaid.x;
	mov.u32 	%r24, %ntid.x;
	mad.lo.s32 	%r25, %r23, %r24, %r22;
	div.s32 	%r26, %r25, %r20;
	mul.lo.s32 	%r3, %r26, %r20;
	sub.s32 	%r1, %r25, %r3;
	mul.lo.s32 	%r2, %r26, %r21;
	setp.lt.s32 	%p1, %r21, 1;
	mov.f32 	%f67, 0f00000000;
	@%p1 bra 	$L__BB2_12;
	and.b32  	%r4, %r21, 7;
	setp.lt.u32 	%p2, %r21, 8;
	mov.f32 	%f67, 0f00000000;
	mov.b32 	%r40, 0;
	@%p2 bra 	$L__BB2_4;
	and.b32  	%r40, %r21, 2147483640;
	neg.s32 	%r38, %r40;
	shl.b32 	%r7, %r20, 3;
	add.s64 	%rd3, %rd2, 16;
	mov.f32 	%f67, 0f00000000;
	mul.wide.s32 	%rd11, %r20, 4;
	mov.u32 	%r36, %r2;
	mov.u32 	%r37, %r1;
$L__BB2_3:
	.pragma "nounroll";
	mul.wide.s32 	%rd7, %r36, 4;
	add.s64 	%rd8, %rd3, %rd7;
	ld.global.f32 	%f17, [%rd8+-16];
	mul.wide.s32 	%rd9, %r37, 4;
	add.s64 	%rd10, %rd1, %rd9;
	ld.global.f32 	%f18, [%rd10];
	fma.rn.f32 	%f19, %f17, %f18, %f67;
	ld.global.f32 	%f20, [%rd8+-12];
	add.s64 	%rd12, %rd10, %rd11;
	ld.global.f32 	%f21, [%rd12];
	fma.rn.f32 	%f22, %f20, %f21, %f19;
	ld.global.f32 	%f23, [%rd8+-8];
	add.s64 	%rd13, %rd12, %rd11;
	ld.global.f32 	%f24, [%rd13];
	fma.rn.f32 	%f25, %f23, %f24, %f22;
	ld.global.f32 	%f26, [%rd8+-4];
	add.s64 	%rd14, %rd13, %rd11;
	ld.global.f32 	%f27, [%rd14];
	fma.rn.f32 	%f28, %f26, %f27, %f25;
	ld.global.f32 	%f29, [%rd8];
	add.s64 	%rd15, %rd14, %rd11;
	ld.global.f32 	%f30, [%rd15];
	fma.rn.f32 	%f31, %f29, %f30, %f28;
	ld.global.f32 	%f32, [%rd8+4];
	add.s64 	%rd16, %rd15, %rd11;
	ld.global.f32 	%f33, [%rd16];
	fma.rn.f32 	%f34, %f32, %f33, %f31;
	ld.global.f32 	%f35, [%rd8+8];
	add.s64 	%rd17, %rd16, %rd11;
	ld.global.f32 	%f36, [%rd17];
	fma.rn.f32 	%f37, %f35, %f36, %f34;
	ld.global.f32 	%f38, [%rd8+12];
	add.s64 	%rd18, %rd17, %rd11;
	ld.global.f32 	%f39, [%rd18];
	fma.rn.f32 	%f67, %f38, %f39, %f37;
	add.s32 	%r38, %r38, 8;
	add.s32 	%r37, %r37, %r7;
	add.s32 	%r36, %r36, 8;
	setp.ne.s32 	%p3, %r38, 0;
	@%p3 bra 	$L__BB2_3;
$L__BB2_4:
	setp.eq.s32 	%p4, %r4, 0;
	@%p4 bra 	$L__BB2_12;
	and.b32  	%r15, %r21, 3;
	setp.lt.u32 	%p5, %r4, 4;
	@%p5 bra 	$L__BB2_7;
	add.s32 	%r28, %r40, %r2;
	mul.wide.s32 	%rd19, %r28, 4;
	add.s64 	%rd20, %rd2, %rd19;
	ld.global.f32 	%f41, [%rd20];
	mad.lo.s32 	%r29, %r40, %r20, %r1;
	mul.wide.s32 	%rd21, %r29, 4;
	add.s64 	%rd22, %rd1, %rd21;
	ld.global.f32 	%f42, [%rd22];
	fma.rn.f32 	%f43, %f41, %f42, %f67;
	ld.global.f32 	%f44, [%rd20+4];
	mul.wide.s32 	%rd23, %r20, 4;
	add.s64 	%rd24, %rd22, %rd23;
	ld.global.f32 	%f45, [%rd24];
	fma.rn.f32 	%f46, %f44, %f45, %f43;
	ld.global.f32 	%f47, [%rd20+8];
	add.s64 	%rd25, %rd24, %rd23;
	ld.global.f32 	%f48, [%rd25];
	fma.rn.f32 	%f49, %f47, %f48, %f46;
	ld.global.f32 	%f50, [%rd20+12];
	add.s64 	%rd26, %rd25, %rd23;
	ld.global.f32 	%f51, [%rd26];
	fma.rn.f32 	%f67, %f50, %f51, %f49;
	add.s32 	%r40, %r40, 4;
$L__BB2_7:
	setp.eq.s32 	%p6, %r15, 0;
	@%p6 bra 	$L__BB2_12;
	setp.eq.s32 	%p7, %r15, 1;
	@%p7 bra 	$L__BB2_10;
	add.s32 	%r30, %r40, %r2;
	mul.wide.s32 	%rd27, %r30, 4;
	add.s64 	%rd28, %rd2, %rd27;
	ld.global.f32 	%f53, [%rd28];
	mad.lo.s32 	%r31, %r40, %r20, %r1;
	mul.wide.s32 	%rd29, %r31, 4;
	add.s64 	%rd30, %rd1, %rd29;
	ld.global.f32 	%f54, [%rd30];
	fma.rn.f32 	%f55, %f53, %f54, %f67;
	ld.global.f32 	%f56, [%rd28+4];
	mul.wide.s32 	%rd31, %r20, 4;
	add.s64 	%rd32, %rd30, %rd31;
	ld.global.f32 	%f57, [%rd32];
	fma.rn.f32 	%f67, %f56, %f57, %f55;
	add.s32 	%r40, %r40, 2;
$L__BB2_10:
	and.b32  	%r32, %r21, 1;
	setp.eq.b32 	%p8, %r32, 1;
	not.pred 	%p9, %p8;
	@%p9 bra 	$L__BB2_12;
	add.s32 	%r33, %r40, %r2;
	mul.wide.s32 	%rd33, %r33, 4;
	add.s64 	%rd34, %rd2, %rd33;
	ld.global.f32 	%f58, [%rd34];
	mad.lo.s32 	%r34, %r40, %r20, %r1;
	mul.wide.s32 	%rd35, %r34, 4;
	add.s64 	%rd36, %rd1, %rd35;
	ld.global.f32 	%f59, [%rd36];
	fma.rn.f32 	%f67, %f58, %f59, %f67;
$L__BB2_12:
	cvta.to.global.u64 	%rd37, %rd4;
	add.s32 	%r35, %r3, %r1;
	mul.wide.s32 	%rd38, %r35, 4;
	add.s64 	%rd39, %rd37, %rd38;
	st.global.f32 	[%rd39], %f67;
	ret;

}
	// .globl	matrixMulv12
.visible .entry matrixMulv12(
	.param .u64 .ptr .align 1 matrixMulv12_param_0,
	.param .u64 .ptr .align 1 matrixMulv12_param_1,
	.param .u64 .ptr .align 1 matrixMulv12_param_2,
	.param .u32 matrixMulv12_param_3,
	.param .u32 matrixMulv12_param_4,
	.param .u32 matrixMulv12_param_5
)
{
	.reg .pred 	%p<15>;
	.reg .b32 	%r<75>;
	.reg .b32 	%f<67>;
	.reg .b64 	%rd<47>;

	ld.param.u64 	%rd7, [matrixMulv12_param_0];
	ld.param.u64 	%rd8, [matrixMulv12_param_1];
	ld.param.u64 	%rd9, [matrixMulv12_param_2];
	ld.param.u32 	%r36, [matrixMulv12_param_3];
	ld.param.u32 	%r37, [matrixMulv12_param_4];
	ld.param.u32 	%r38, [matrixMulv12_param_5];
	cvta.to.global.u64 	%rd1, %rd8;
	cvta.to.global.u64 	%rd2, %rd7;
	cvta.to.global.u64 	%rd3, %rd9;
	mov.u32 	%r39, %ctaid.x;
	mov.u32 	%r1, %nctaid.y;
	mov.u32 	%r40, %ctaid.y;
	mad.lo.s32 	%r41, %r39, %r1, %r40;
	mov.u32 	%r2, %ntid.x;
	mov.u32 	%r3, %ntid.y;
	mov.u32 	%r42, %tid.y;
	mov.u32 	%r43, %tid.x;
	mad.lo.s32 	%r44, %r41, %r3, %r42;
	mad.lo.s32 	%r67, %r44, %r2, %r43;
	div.s32 	%r64, %r67, %r37;
	mul.lo.s32 	%r45, %r64, %r37;
	sub.s32 	%r66, %r67, %r45;
	setp.ge.s32 	%p1, %r64, %r36;
	setp.lt.s32 	%p2, %r37, 0;
	or.pred  	%p3, %p1, %p2;
	@%p3 bra 	$L__BB3_16;
	setp.gt.s32 	%p4, %r38, 0;
	mul.lo.s32 	%r46, %r2, %r3;
	mov.u32 	%r47, %nctaid.x;
	mul.lo.s32 	%r48, %r46, %r47;
	mul.lo.s32 	%r8, %r48, %r1;
	@%p4 bra 	$L__BB3_2;
	bra.uni 	$L__BB3_15;
$L__BB3_2:
	and.b32  	%r9, %r38, 7;
	and.b32  	%r51, %r38, 2147483640;
	neg.s32 	%r10, %r51;
	mul.wide.u32 	%rd4, %r37, 4;
	mul.wide.u32 	%rd12, %r37, 8;
	add.s64 	%rd5, %rd1, %rd12;
	mul.wide.u32 	%rd13, %r37, 12;
	add.s64 	%rd6, %rd1, %rd13;
$L__BB3_3:
	setp.lt.u32 	%p6, %r38, 8;
	mul.lo.s32 	%r15, %r64, %r38;
	mov.f32 	%f66, 0f00000000;
	mov.b32 	%r72, 0;
	@%p6 bra 	$L__BB3_6;
	mov.f32 	%f66, 0f00000000;
	mov.u32 	%r68, %r15;
	mov.u32 	%r69, %r66;
	mov.u32 	%r70, %r10;
$L__BB3_5:
	.pragma "nounroll";
	and.b32  	%r72, %r38, 2147483640;
	mul.wide.s32 	%rd14, %r69, 4;
	add.s64 	%rd15, %rd1, %rd14;
	add.s64 	%rd16, %rd15, %rd4;
	add.s64 	%rd17, %rd5, %rd14;
	add.s64 	%rd18, %rd6, %rd14;
	mul.wide.u32 	%rd19, %r37, 16;
	add.s64 	%rd20, %rd15, %rd19;
	mul.wide.u32 	%rd21, %r37, 20;
	add.s64 	%rd22, %rd15, %rd21;
	mul.wide.u32 	%rd23, %r37, 24;
	add.s64 	%rd24, %rd15, %rd23;
	mul.wide.u32 	%rd25, %r37, 28;
	add.s64 	%rd26, %rd15, %rd25;
	mul.wide.s32 	%rd27, %r68, 4;
	add.s64 	%rd28, %rd2, %rd27;
	ld.global.f32 	%f16, [%rd28];
	ld.global.f32 	%f17, [%rd15];
	fma.rn.f32 	%f18, %f16, %f17, %f66;
	ld.global.f32 	%f19, [%rd28+4];
	ld.global.f32 	%f20, [%rd16];
	fma.rn.f32 	%f21, %f19, %f20, %f18;
	ld.global.f32 	%f22, [%rd28+8];
	ld.global.f32 	%f23, [%rd17];
	fma.rn.f32 	%f24, %f22, %f23, %f21;
	ld.global.f32 	%f25, [%rd28+12];
	ld.global.f32 	%f26, [%rd18];
	fma.rn.f32 	%f27, %f25, %f26, %f24;
	ld.global.f32 	%f28, [%rd28+16];
	ld.global.f32 	%f29, [%rd20];
	fma.rn.f32 	%f30, %f28, %f29, %f27;
	ld.global.f32 	%f31, [%rd28+20];
	ld.global.f32 	%f32, [%rd22];
	fma.rn.f32 	%f33, %f31, %f32, %f30;
	ld.global.f32 	%f34, [%rd28+24];
	ld.global.f32 	%f35, [%rd24];
	fma.rn.f32 	%f36, %f34, %f35, %f33;
	ld.global.f32 	%f37, [%rd28+28];
	ld.global.f32 	%f38, [%rd26];
	fma.rn.f32 	%f66, %f37, %f38, %f36;
	add.s32 	%r70, %r70, 8;
	shl.b32 	%r53, %r37, 3;
	add.s32 	%r69, %r69, %r53;
	add.s32 	%r68, %r68, 8;
	setp.ne.s32 	%p7, %r70, 0;
	@%p7 bra 	$L__BB3_5;
$L__BB3_6:
	setp.eq.s32 	%p8, %r9, 0;
	@%p8 bra 	$L__BB3_14;
	add.s32 	%r54, %r9, -1;
	setp.lt.u32 	%p9, %r54, 3;
	@%p9 bra 	$L__BB3_9;
	add.s32 	%r55, %r72, %r15;
	mul.wide.s32 	%rd29, %r55, 4;
	add.s64 	%rd30, %rd2, %rd29;
	ld.global.f32 	%f40, [%rd30];
	mad.lo.s32 	%r56, %r72, %r37, %r66;
	mul.wide.s32 	%rd31, %r56, 4;
	add.s64 	%rd32, %rd1, %rd31;
	ld.global.f32 	%f41, [%rd32];
	fma.rn.f32 	%f42, %f40, %f41, %f66;
	ld.global.f32 	%f43, [%rd30+4];
	add.s64 	%rd33, %rd32, %rd4;
	ld.global.f32 	%f44, [%rd33];
	fma.rn.f32 	%f45, %f43, %f44, %f42;
	ld.global.f32 	%f46, [%rd30+8];
	add.s64 	%rd34, %rd33, %rd4;
	ld.global.f32 	%f47, [%rd34];
	fma.rn.f32 	%f48, %f46, %f47, %f45;
	ld.global.f32 	%f49, [%rd30+12];
	add.s64 	%rd35, %rd34, %rd4;
	ld.global.f32 	%f50, [%rd35];
	fma.rn.f32 	%f66, %f49, %f50, %f48;
	add.s32 	%r72, %r72, 4;
$L__BB3_9:
	and.b32  	%r57, %r38, 3;
	setp.eq.s32 	%p10, %r57, 0;
	@%p10 bra 	$L__BB3_14;
	setp.eq.s32 	%p11, %r57, 1;
	@%p11 bra 	$L__BB3_12;
	add.s32 	%r58, %r72, %r15;
	mul.wide.s32 	%rd36, %r58, 4;
	add.s64 	%rd37, %rd2, %rd36;
	ld.global.f32 	%f52, [%rd37];
	mad.lo.s32 	%r59, %r72, %r37, %r66;
	mul.wide.s32 	%rd38, %r59, 4;
	add.s64 	%rd39, %rd1, %rd38;
	ld.global.f32 	%f53, [%rd39];
	fma.rn.f32 	%f54, %f52, %f53, %f66;
	ld.global.f32 	%f55, [%rd37+4];
	add.s64 	%rd40, %rd39, %rd4;
	ld.global.f32 	%f56, [%rd40];
	fma.rn.f32 	%f66, %f55, %f56, %f54;
	add.s32 	%r72, %r72, 2;
$L__BB3_12:
	and.b32  	%r60, %r38, 1;
	setp.eq.b32 	%p12, %r60, 1;
	not.pred 	%p13, %p12;
	@%p13 bra 	$L__BB3_14;
	add.s32 	%r61, %r72, %r15;
	mul.wide.s32 	%rd41, %r61, 4;
	add.s64 	%rd42, %rd2, %rd41;
	ld.global.f32 	%f57, [%rd42];
	mad.lo.s32 	%r62, %r72, %r37, %r66;
	mul.wide.s32 	%rd43, %r62, 4;
	add.s64 	%rd44, %rd1, %rd43;
	ld.global.f32 	%f58, [%rd44];
	fma.rn.f32 	%f66, %f57, %f58, %f66;
$L__BB3_14:
	mul.wide.s32 	%rd45, %r67, 4;
	add.s64 	%rd46, %rd3, %rd45;
	st.global.f32 	[%rd46], %f66;
	add.s32 	%r67, %r67, %r8;
	div.s32 	%r64, %r67, %r37;
	mul.lo.s32 	%r63, %r64, %r37;
	sub.s32 	%r66, %r67, %r63;
	setp.lt.s32 	%p14, %r64, %r36;
	@%p14 bra 	$L__BB3_3;
	bra.uni 	$L__BB3_16;
$L__BB3_15:
	mul.wide.s32 	%rd10, %r67, 4;
	add.s64 	%rd11, %rd3, %rd10;
	mov.b32 	%r49, 0;
	st.global.u32 	[%rd11], %r49;
	add.s32 	%r67, %r67, %r8;
	div.s32 	%r50, %r67, %r37;
	setp.lt.s32 	%p5, %r50, %r36;
	@%p5 bra 	$L__BB3_15;
$L__BB3_16:
	ret;

}
	// .globl	matrixMulv2
.visible .entry matrixMulv2(
	.param .u64 .ptr .align 1 matrixMulv2_param_0,
	.param .u64 .ptr .align 1 matrixMulv2_param_1,
	.param .u64 .ptr .align 1 matrixMulv2_param_2,
	.param .u32 matrixMulv2_param_3,
	.param .u32 matrixMulv2_param_4,
	.param .u32 matrixMulv2_param_5
)
{
	.reg .pred 	%p<45>;
	.reg .b32 	%r<105>;
	.reg .b32 	%f<67>;
	.reg .b64 	%rd<54>;

	ld.param.u64 	%rd5, [matrixMulv2_param_0];
	ld.param.u64 	%rd6, [matrixMulv2_param_1];
	ld.param.u64 	%rd7, [matrixMulv2_param_2];
	ld.param.u32 	%r51, [matrixMulv2_param_3];
	ld.param.u32 	%r52, [matrixMulv2_param_4];
	ld.param.u32 	%r53, [matrixMulv2_param_5];
	cvta.to.global.u64 	%rd1, %rd6;
	cvta.to.global.u64 	%rd2, %rd5;
	cvta.to.global.u64 	%rd3, %rd7;
	mov.u32 	%r1, %tid.x;
	mov.u32 	%r2, %tid.y;
	mov.u32 	%r3, %ctaid.x;
	mov.u32 	%r4, %ctaid.y;
	mov.u32 	%r5, %ntid.x;
	mov.u32 	%r6, %ntid.y;
	mov.u32 	%r7, %nctaid.x;
	mul.lo.s32 	%r54, %r5, %r7;
	div.u32 	%r55, %r51, %r54;
	add.s32 	%r8, %r55, 1;
	setp.eq.s32 	%p1, %r8, 0;
	@%p1 bra 	$L__BB4_25;
	mov.u32 	%r9, %nctaid.y;
	mul.lo.s32 	%r10, %r6, %r9;
	div.u32 	%r11, %r52, %r10;
	add.s32 	%r12, %r11, 1;
	setp.gt.s32 	%p2, %r53, 0;
	@%p2 bra 	$L__BB4_26;
	and.b32  	%r13, %r12, 3;
	and.b32  	%r14, %r12, -4;
	mov.b32 	%r102, 0;
$L__BB4_3:
	setp.eq.s32 	%p3, %r12, 0;
	mad.lo.s32 	%r57, %r102, %r7, %r3;
	mad.lo.s32 	%r38, %r57, %r5, %r1;
	@%p3 bra 	$L__BB4_24;
	setp.lt.u32 	%p4, %r11, 3;
	mul.lo.s32 	%r39, %r38, %r52;
	mov.b32 	%r104, 0;
	@%p4 bra 	$L__BB4_15;
	mov.b32 	%r103, 0;
$L__BB4_6:
	setp.ge.s32 	%p5, %r38, %r51;
	mad.lo.s32 	%r60, %r103, %r9, %r4;
	mad.lo.s32 	%r41, %r60, %r6, %r2;
	setp.ge.s32 	%p6, %r41, %r52;
	or.pred  	%p7, %p5, %p6;
	@%p7 bra 	$L__BB4_8;
	add.s32 	%r61, %r41, %r39;
	mul.wide.s32 	%rd8, %r61, 4;
	add.s64 	%rd9, %rd3, %rd8;
	mov.b32 	%r62, 0;
	st.global.u32 	[%rd9], %r62;
$L__BB4_8:
	setp.ge.s32 	%p8, %r38, %r51;
	add.s32 	%r42, %r41, %r10;
	setp.ge.s32 	%p9, %r42, %r52;
	or.pred  	%p10, %p8, %p9;
	@%p10 bra 	$L__BB4_10;
	add.s32 	%r63, %r42, %r39;
	mul.wide.s32 	%rd10, %r63, 4;
	add.s64 	%rd11, %rd3, %rd10;
	mov.b32 	%r64, 0;
	st.global.u32 	[%rd11], %r64;
$L__BB4_10:
	setp.ge.s32 	%p11, %r38, %r51;
	add.s32 	%r43, %r42, %r10;
	setp.ge.s32 	%p12, %r43, %r52;
	or.pred  	%p13, %p11, %p12;
	@%p13 bra 	$L__BB4_12;
	add.s32 	%r65, %r43, %r39;
	mul.wide.s32 	%rd12, %r65, 4;
	add.s64 	%rd13, %rd3, %rd12;
	mov.b32 	%r66, 0;
	st.global.u32 	[%rd13], %r66;
$L__BB4_12:
	setp.ge.s32 	%p14, %r38, %r51;
	add.s32 	%r44, %r43, %r10;
	setp.ge.s32 	%p15, %r44, %r52;
	or.pred  	%p16, %p14, %p15;
	@%p16 bra 	$L__BB4_14;
	add.s32 	%r67, %r44, %r39;
	mul.wide.s32 	%rd14, %r67, 4;
	add.s64 	%rd15, %rd3, %rd14;
	mov.b32 	%r68, 0;
	st.global.u32 	[%rd15], %r68;
$L__BB4_14:
	add.s32 	%r103, %r103, 4;
	setp.ne.s32 	%p17, %r103, %r14;
	mov.u32 	%r104, %r14;
	@%p17 bra 	$L__BB4_6;
$L__BB4_15:
	setp.eq.s32 	%p18, %r13, 0;
	@%p18 bra 	$L__BB4_24;
	setp.ge.s32 	%p19, %r38, %r51;
	mad.lo.s32 	%r69, %r104, %r9, %r4;
	mad.lo.s32 	%r47, %r69, %r6, %r2;
	setp.ge.s32 	%p20, %r47, %r52;
	or.pred  	%p21, %p19, %p20;
	@%p21 bra 	$L__BB4_18;
	add.s32 	%r70, %r47, %r39;
	mul.wide.s32 	%rd16, %r70, 4;
	add.s64 	%rd17, %rd3, %rd16;
	mov.b32 	%r71, 0;
	st.global.u32 	[%rd17], %r71;
$L__BB4_18:
	setp.eq.s32 	%p22, %r13, 1;
	@%p22 bra 	$L__BB4_24;
	setp.ge.s32 	%p23, %r38, %r51;
	add.s32 	%r48, %r47, %r10;
	setp.ge.s32 	%p24, %r48, %r52;
	or.pred  	%p25, %p23, %p24;
	@%p25 bra 	$L__BB4_21;
	add.s32 	%r72, %r48, %r39;
	mul.wide.s32 	%rd18, %r72, 4;
	add.s64 	%rd19, %rd3, %rd18;
	mov.b32 	%r73, 0;
	st.global.u32 	[%rd19], %r73;
$L__BB4_21:
	setp.eq.s32 	%p26, %r13, 2;
	@%p26 bra 	$L__BB4_24;
	setp.ge.s32 	%p27, %r38, %r51;
	add.s32 	%r49, %r48, %r10;
	setp.ge.s32 	%p28, %r49, %r52;
	or.pred  	%p29, %p27, %p28;
	@%p29 bra 	$L__BB4_24;
	add.s32 	%r74, %r49, %r39;
	mul.wide.s32 	%rd20, %r74, 4;
	add.s64 	%rd21, %rd3, %rd20;
	mov.b32 	%r75, 0;
	st.global.u32 	[%rd21], %r75;
$L__BB4_24:
	add.s32 	%r102, %r102, 1;
	setp.lt.u32 	%p30, %r102, %r8;
	@%p30 bra 	$L__BB4_3;
$L__BB4_25:
	ret;
$L__BB4_26:
	and.b32  	%r15, %r53, 7;
	and.b32  	%r16, %r53, 2147483640;
	shl.b32 	%r17, %r52, 3;
	add.s64 	%rd4, %rd2, 16;
	mov.b32 	%r94, 0;
	mul.wide.s32 	%rd46, %r52, 4;
$L__BB4_27:
	setp.ne.s32 	%p31, %r11, -1;
	mov.u32 	%r77, %ctaid.x;
	mad.lo.s32 	%r78, %r94, %r7, %r77;
	mov.u32 	%r79, %tid.x;
	mad.lo.s32 	%r19, %r78, %r5, %r79;
	@%p31 bra 	$L__BB4_29;
$L__BB4_28:
	add.s32 	%r94, %r94, 1;
	setp.lt.u32 	%p44, %r94, %r8;
	@%p44 bra 	$L__BB4_27;
	bra.uni 	$L__BB4_25;
$L__BB4_29:
	mul.lo.s32 	%r21, %r19, %r53;
	mov.b32 	%r95, 0;
$L__BB4_30:
	setp.ge.s32 	%p32, %r19, %r51;
	mad.lo.s32 	%r81, %r95, %r9, %r4;
	mad.lo.s32 	%r23, %r81, %r6, %r2;
	setp.ge.s32 	%p33, %r23, %r52;
	or.pred  	%p34, %p32, %p33;
	@%p34 bra 	$L__BB4_43;
	setp.lt.u32 	%p35, %r53, 8;
	mov.f32 	%f66, 0f00000000;
	mov.b32 	%r100, 0;
	@%p35 bra 	$L__BB4_34;
	and.b32  	%r83, %r53, 2147483640;
	neg.s32 	%r98, %r83;
	mov.f32 	%f66, 0f00000000;
	mov.u32 	%r96, %r21;
	mov.u32 	%r97, %r23;
$L__BB4_33:
	.pragma "nounroll";
	mul.wide.s32 	%rd22, %r96, 4;
	add.s64 	%rd23, %rd4, %rd22;
	ld.global.f32 	%f16, [%rd23+-16];
	mul.wide.s32 	%rd24, %r97, 4;
	add.s64 	%rd25, %rd1, %rd24;
	ld.global.f32 	%f17, [%rd25];
	fma.rn.f32 	%f18, %f16, %f17, %f66;
	ld.global.f32 	%f19, [%rd23+-12];
	mul.wide.s32 	%rd26, %r52, 4;
	add.s64 	%rd27, %rd25, %rd26;
	ld.global.f32 	%f20, [%rd27];
	fma.rn.f32 	%f21, %f19, %f20, %f18;
	ld.global.f32 	%f22, [%rd23+-8];
	add.s64 	%rd28, %rd27, %rd26;
	ld.global.f32 	%f23, [%rd28];
	fma.rn.f32 	%f24, %f22, %f23, %f21;
	ld.global.f32 	%f25, [%rd23+-4];
	add.s64 	%rd29, %rd28, %rd26;
	ld.global.f32 	%f26, [%rd29];
	fma.rn.f32 	%f27, %f25, %f26, %f24;
	ld.global.f32 	%f28, [%rd23];
	add.s64 	%rd30, %rd29, %rd26;
	ld.global.f32 	%f29, [%rd30];
	fma.rn.f32 	%f30, %f28, %f29, %f27;
	ld.global.f32 	%f31, [%rd23+4];
	add.s64 	%rd31, %rd30, %rd26;
	ld.global.f32 	%f32, [%rd31];
	fma.rn.f32 	%f33, %f31, %f32, %f30;
	ld.global.f32 	%f34, [%rd23+8];
	add.s64 	%rd32, %rd31, %rd26;
	ld.global.f32 	%f35, [%rd32];
	fma.rn.f32 	%f36, %f34, %f35, %f33;
	ld.global.f32 	%f37, [%rd23+12];
	add.s64 	%rd33, %rd32, %rd26;
	ld.global.f32 	%f38, [%rd33];
	fma.rn.f32 	%f66, %f37, %f38, %f36;
	add.s32 	%r98, %r98, 8;
	add.s32 	%r97, %r97, %r17;
	add.s32 	%r96, %r96, 8;
	setp.eq.s32 	%p36, %r98, 0;
	mov.u32 	%r100, %r16;
	@%p36 bra 	$L__BB4_34;
	bra.uni 	$L__BB4_33;
$L__BB4_34:
	setp.eq.s32 	%p37, %r15, 0;
	@%p37 bra 	$L__BB4_42;
	add.s32 	%r84, %r15, -1;
	setp.lt.u32 	%p38, %r84, 3;
	@%p38 bra 	$L__BB4_37;
	add.s32 	%r85, %r100, %r21;
	mul.wide.s32 	%rd34, %r85, 4;
	add.s64 	%rd35, %rd2, %rd34;
	ld.global.f32 	%f40, [%rd35];
	mad.lo.s32 	%r86, %r100, %r52, %r23;
	mul.wide.s32 	%rd36, %r86, 4;
	add.s64 	%rd37, %rd1, %rd36;
	ld.global.f32 	%f41, [%rd37];
	fma.rn.f32 	%f42, %f40, %f41, %f66;
	ld.global.f32 	%f43, [%rd35+4];
	add.s64 	%rd39, %rd37, %rd46;
	ld.global.f32 	%f44, [%rd39];
	fma.rn.f32 	%f45, %f43, %f44, %f42;
	ld.global.f32 	%f46, [%rd35+8];
	add.s64 	%rd40, %rd39, %rd46;
	ld.global.f32 	%f47, [%rd40];
	fma.rn.f32 	%f48, %f46, %f47, %f45;
	ld.global.f32 	%f49, [%rd35+12];
	add.s64 	%rd41, %rd40, %rd46;
	ld.global.f32 	%f50, [%rd41];
	fma.rn.f32 	%f66, %f49, %f50, %f48;
	add.s32 	%r100, %r100, 4;
$L__BB4_37:
	and.b32  	%r87, %r53, 3;
	setp.eq.s32 	%p39, %r87, 0;
	@%p39 bra 	$L__BB4_42;
	setp.eq.s32 	%p40, %r87, 1;
	@%p40 bra 	$L__BB4_40;
	add.s32 	%r88, %r100, %r21;
	mul.wide.s32 	%rd42, %r88, 4;
	add.s64 	%rd43, %rd2, %rd42;
	ld.global.f32 	%f52, [%rd43];
	mad.lo.s32 	%r89, %r100, %r52, %r23;
	mul.wide.s32 	%rd44, %r89, 4;
	add.s64 	%rd45, %rd1, %rd44;
	ld.global.f32 	%f53, [%rd45];
	fma.rn.f32 	%f54, %f52, %f53, %f66;
	ld.global.f32 	%f55, [%rd43+4];
	add.s64 	%rd47, %rd45, %rd46;
	ld.global.f32 	%f56, [%rd47];
	fma.rn.f32 	%f66, %f55, %f56, %f54;
	add.s32 	%r100, %r100, 2;
$L__BB4_40:
	and.b32  	%r90, %r53, 1;
	setp.eq.b32 	%p41, %r90, 1;
	not.pred 	%p42, %p41;
	@%p42 bra 	$L__BB4_42;
	add.s32 	%r91, %r100, %r21;
	mul.wide.s32 	%rd48, %r91, 4;
	add.s64 	%rd49, %rd2, %rd48;
	ld.global.f32 	%f57, [%rd49];
	mad.lo.s32 	%r92, %r100, %r52, %r23;
	mul.wide.s32 	%rd50, %r92, 4;
	add.s64 	%rd51, %rd1, %rd50;
	ld.global.f32 	%f58, [%rd51];
	fma.rn.f32 	%f66, %f57, %f58, %f66;
$L__BB4_42:
	mad.lo.s32 	%r93, %r19, %r52, %r23;
	mul.wide.s32 	%rd52, %r93, 4;
	add.s64 	%rd53, %rd3, %rd52;
	st.global.f32 	[%rd53], %f66;
$L__BB4_43:
	add.s32 	%r31, %r95, 1;
	setp.eq.s32 	%p43, %r95, %r11;
	mov.u32 	%r95, %r31;
	@%p43 bra 	$L__BB4_28;
	bra.uni 	$L__BB4_30;

}
	// .globl	matrixMulv21
.visible .entry matrixMulv21(
	.param .u64 .ptr .align 1 matrixMulv21_param_0,
	.param .u64 .ptr .align 1 matrixMulv21_param_1,
	.param .u64 .ptr .align 1 matrixMulv21_param_2,
	.param .u32 matrixMulv21_param_3,
	.param .u32 matrixMulv21_param_4,
	.param .u32 matrixMulv21_param_5
)
{
	.reg .pred 	%p<10>;
	.reg .b32 	%r<35>;
	.reg .b32 	%f<68>;
	.reg .b64 	%rd<53>;

	ld.param.u64 	%rd7, [matrixMulv21_param_0];
	ld.param.u64 	%rd8, [matrixMulv21_param_1];
	ld.param.u64 	%rd6, [matrixMulv21_param_2];
	ld.param.u32 	%r18, [matrixMulv21_param_4];
	ld.param.u32 	%r19, [matrixMulv21_param_5];
	cvta.to.global.u64 	%rd1, %rd8;
	cvta.to.global.u64 	%rd2, %rd7;
	mov.u32 	%r20, %tid.x;
	mov.u32 	%r1, %tid.y;
	mul.lo.s32 	%r2, %r19, %r20;
	mul.lo.s32 	%r3, %r18, %r20;
	setp.lt.s32 	%p1, %r19, 1;
	mov.f32 	%f67, 0f00000000;
	@%p1 bra 	$L__BB5_12;
	and.b32  	%r4, %r19, 7;
	setp.lt.u32 	%p2, %r19, 8;
	mov.f32 	%f67, 0f00000000;
	mov.b32 	%r33, 0;
	@%p2 bra 	$L__BB5_4;
	and.b32  	%r33, %r19, 2147483640;
	neg.s32 	%r31, %r33;
	shl.b32 	%r7, %r18, 3;
	mul.wide.u32 	%rd9, %r2, 4;
	add.s64 	%rd10, %rd9, %rd2;
	add.s64 	%rd52, %rd10, 16;
	mov.f32 	%f67, 0f00000000;
	mul.wide.s32 	%rd13, %r18, 4;
	mov.u32 	%r30, %r1;
$L__BB5_3:
	.pragma "nounroll";
	ld.global.f32 	%f17, [%rd52+-16];
	mul.wide.s32 	%rd11, %r30, 4;
	add.s64 	%rd12, %rd1, %rd11;
	ld.global.f32 	%f18, [%rd12];
	fma.rn.f32 	%f19, %f17, %f18, %f67;
	ld.global.f32 	%f20, [%rd52+-12];
	add.s64 	%rd14, %rd12, %rd13;
	ld.global.f32 	%f21, [%rd14];
	fma.rn.f32 	%f22, %f20, %f21, %f19;
	ld.global.f32 	%f23, [%rd52+-8];
	add.s64 	%rd15, %rd14, %rd13;
	ld.global.f32 	%f24, [%rd15];
	fma.rn.f32 	%f25, %f23, %f24, %f22;
	ld.global.f32 	%f26, [%rd52+-4];
	add.s64 	%rd16, %rd15, %rd13;
	ld.global.f32 	%f27, [%rd16];
	fma.rn.f32 	%f28, %f26, %f27, %f25;
	ld.global.f32 	%f29, [%rd52];
	add.s64 	%rd17, %rd16, %rd13;
	ld.global.f32 	%f30, [%rd17];
	fma.rn.f32 	%f31, %f29, %f30, %f28;
	ld.global.f32 	%f32, [%rd52+4];
	add.s64 	%rd18, %rd17, %rd13;
	ld.global.f32 	%f33, [%rd18];
	fma.rn.f32 	%f34, %f32, %f33, %f31;
	ld.global.f32 	%f35, [%rd52+8];
	add.s64 	%rd19, %rd18, %rd13;
	ld.global.f32 	%f36, [%rd19];
	fma.rn.f32 	%f37, %f35, %f36, %f34;
	ld.global.f32 	%f38, [%rd52+12];
	add.s64 	%rd20, %rd19, %rd13;
	ld.global.f32 	%f39, [%rd20];
	fma.rn.f32 	%f67, %f38, %f39, %f37;
	add.s32 	%r31, %r31, 8;
	add.s32 	%r30, %r30, %r7;
	add.s64 	%rd52, %rd52, 32;
	setp.ne.s32 	%p3, %r31, 0;
	@%p3 bra 	$L__BB5_3;
$L__BB5_4:
	setp.eq.s32 	%p4, %r4, 0;
	@%p4 bra 	$L__BB5_12;
	and.b32  	%r13, %r19, 3;
	setp.lt.u32 	%p5, %r4, 4;
	@%p5 bra 	$L__BB5_7;
	add.s32 	%r22, %r33, %r2;
	mul.wide.u32 	%rd21, %r22, 4;
	add.s64 	%rd22, %rd2, %rd21;
	ld.global.f32 	%f41, [%rd22];
	mad.lo.s32 	%r23, %r33, %r18, %r1;
	mul.wide.s32 	%rd23, %r23, 4;
	add.s64 	%rd24, %rd1, %rd23;
	ld.global.f32 	%f42, [%rd24];
	fma.rn.f32 	%f43, %f41, %f42, %f67;
	cvt.u64.u32 	%rd25, %r2;
	cvt.u64.u32 	%rd26, %r33;
	add.s64 	%rd27, %rd26, %rd25;
	shl.b64 	%rd28, %rd27, 2;
	add.s64 	%rd29, %rd2, %rd28;
	ld.global.f32 	%f44, [%rd29+4];
	mul.wide.s32 	%rd30, %r18, 4;
	add.s64 	%rd31, %rd24, %rd30;
	ld.global.f32 	%f45, [%rd31];
	fma.rn.f32 	%f46, %f44, %f45, %f43;
	ld.global.f32 	%f47, [%rd29+8];
	add.s64 	%rd32, %rd31, %rd30;
	ld.global.f32 	%f48, [%rd32];
	fma.rn.f32 	%f49, %f47, %f48, %f46;
	ld.global.f32 	%f50, [%rd29+12];
	add.s64 	%rd33, %rd32, %rd30;
	ld.global.f32 	%f51, [%rd33];
	fma.rn.f32 	%f67, %f50, %f51, %f49;
	add.s32 	%r33, %r33, 4;
$L__BB5_7:
	setp.eq.s32 	%p6, %r13, 0;
	@%p6 bra 	$L__BB5_12;
	setp.eq.s32 	%p7, %r13, 1;
	@%p7 bra 	$L__BB5_10;
	add.s32 	%r24, %r33, %r2;
	mul.wide.u32 	%rd34, %r24, 4;
	add.s64 	%rd35, %rd2, %rd34;
	ld.global.f32 	%f53, [%rd35];
	mad.lo.s32 	%r25, %r33, %r18, %r1;
	mul.wide.s32 	%rd36, %r25, 4;
	add.s64 	%rd37, %rd1, %rd36;
	ld.global.f32 	%f54, [%rd37];
	fma.rn.f32 	%f55, %f53, %f54, %f67;
	cvt.u64.u32 	%rd38, %r2;
	cvt.u64.u32 	%rd39, %r33;
	add.s64 	%rd40, %rd39, %rd38;
	shl.b64 	%rd41, %rd40, 2;
	add.s64 	%rd42, %rd2, %rd41;
	ld.global.f32 	%f56, [%rd42+4];
	mul.wide.s32 	%rd43, %r18, 4;
	add.s64 	%rd44, %rd37, %rd43;
	ld.global.f32 	%f57, [%rd44];
	fma.rn.f32 	%f67, %f56, %f57, %f55;
	add.s32 	%r33, %r33, 2;
$L__BB5_10:
	and.b32  	%r26, %r19, 1;
	setp.eq.b32 	%p8, %r26, 1;
	not.pred 	%p9, %p8;
	@%p9 bra 	$L__BB5_12;
	add.s32 	%r27, %r33, %r2;
	mul.wide.u32 	%rd45, %r27, 4;
	add.s64 	%rd46, %rd2, %rd45;
	ld.global.f32 	%f58, [%rd46];
	mad.lo.s32 	%r28, %r33, %r18, %r1;
	mul.wide.s32 	%rd47, %r28, 4;
	add.s64 	%rd48, %rd1, %rd47;
	ld.global.f32 	%f59, [%rd48];
	fma.rn.f32 	%f67, %f58, %f59, %f67;
$L__BB5_12:
	cvta.to.global.u64 	%rd49, %rd6;
	add.s32 	%r29, %r3, %r1;
	mul.wide.s32 	%rd50, %r29, 4;
	add.s64 	%rd51, %rd49, %rd50;
	st.global.f32 	[%rd51], %f67;
	ret;

}


// ===== COMPILED SASS (sm_100) =====

	.target	sm_100

	.elftype	@"ET_EXEC"


//--------------------- .note.nv.tkinfo           --------------------------
	.section	.note.nv.tkinfo,"",@"SHT_NOTE"
	.sectionflags	@"SHF_NOTE_NV_TKINFO"
	.tkinfo
        /*0018*/ 	.word	0x00000002
        /*0030*/ 	.string	""
        /*0030*/ 	.string	"ptxas"
        /*0030*/ 	.string	"Cuda compilation tools, release 13.0, V13.0.88"
        /*0030*/ 	.string	"Build cuda_13.0.r13.0/compiler.36424714_0"
        /*0030*/ 	.string	"-arch sm_100 -m 64 "



//--------------------- .note.nv.cuinfo           --------------------------
	.section	.note.nv.cuinfo,"",@"SHT_NOTE"
	.sectionflags	@"SHF_NOTE_NV_CUINFO"
        /*0018*/ 	.short	0x0002
        /*001a*/ 	.short	0x0064
        /*001c*/ 	.short	0x0082
	.zero		2


//--------------------- .nv.info                  --------------------------
	.section	.nv.info,"",@"SHT_CUDA_INFO"
	.align	4


	//----- nvinfo : EIATTR_REGCOUNT
	.align		4
        /*0000*/ 	.byte	0x04, 0x2f
        /*0002*/ 	.short	(.L_3 - .L_2)
	.align		4
.L_2:
        /*0004*/ 	.word	index@(row_col_kernel)
        /*0008*/ 	.word	0x00000020


	//----- nvinfo : EIATTR_FRAME_SIZE
	.align		4
.L_3:
        /*000c*/ 	.byte	0x04, 0x11
        /*000e*/ 	.short	(.L_5 - .L_4)
	.align		4
.L_4:
        /*0010*/ 	.word	index@(row_col_kernel)
        /*0014*/ 	.word	0x00000010


	//----- nvinfo : EIATTR_REGCOUNT
	.align		4
.L_5:
        /*0018*/ 	.byte	0x04, 0x2f
        /*001a*/ 	.short	(.L_7 - .L_6)
	.align		4
.L_6:
        /*001c*/ 	.word	index@(matrixMulv1)
        /*0020*/ 	.word	0x00000020


	//----- nvinfo : EIATTR_FRAME_SIZE
	.align		4
.L_7:
        /*0024*/ 	.byte	0x04, 0x11
        /*0026*/ 	.short	(.L_9 - .L_8)
	.align		4
.L_8:
        /*0028*/ 	.word	index@(matrixMulv1)
        /*002c*/ 	.word	0x00000000


	//----- nvinfo : EIATTR_REGCOUNT
	.align		4
.L_9:
        /*0030*/ 	.byte	0x04, 0x2f
        /*0032*/ 	.short	(.L_11 - .L_10)
	.align		4
.L_10:
        /*0034*/ 	.word	index@(matrixMulv11)
        /*0038*/ 	.word	0x00000020


	//----- nvinfo : EIATTR_FRAME_SIZE
	.align		4
.L_11:
        /*003c*/ 	.byte	0x04, 0x11
        /*003e*/ 	.short	(.L_13 - .L_12)
	.align		4
.L_12:
        /*0040*/ 	.word	index@(matrixMulv11)
        /*0044*/ 	.word	0x00000000


	//----- nvinfo : EIATTR_REGCOUNT
	.align		4
.L_13:
        /*0048*/ 	.byte	0x04, 0x2f
        /*004a*/ 	.short	(.L_15 - .L_14)
	.align		4
.L_14:
        /*004c*/ 	.word	index@(matrixMulv12)
        /*0050*/ 	.word	0x00000020


	//----- nvinfo : EIATTR_FRAME_SIZE
	.align		4
.L_15:
        /*0054*/ 	.byte	0x04, 0x11
        /*0056*/ 	.short	(.L_17 - .L_16)
	.align		4
.L_16:
        /*0058*/ 	.word	index@(matrixMulv12)
        /*005c*/ 	.word	0x00000000


	//----- nvinfo : EIATTR_REGCOUNT
	.align		4
.L_17:
        /*0060*/ 	.byte	0x04, 0x2f
        /*0062*/ 	.short	(.L_19 - .L_18)
	.align		4
.L_18:
        /*0064*/ 	.word	index@(matrixMulv2)
        /*0068*/ 	.word	0x00000020


	//----- nvinfo : EIATTR_FRAME_SIZE
	.align		4
.L_19:
        /*006c*/ 	.byte	0x04, 0x11
        /*006e*/ 	.short	(.L_21 - .L_20)
	.align		4
.L_20:
        /*0070*/ 	.word	index@(matrixMulv2)
        /*0074*/ 	.word	0x00000000


	//----- nvinfo : EIATTR_REGCOUNT
	.align		4
.L_21:
        /*0078*/ 	.byte	0x04, 0x2f
        /*007a*/ 	.short	(.L_23 - .L_22)
	.align		4
.L_22:
        /*007c*/ 	.word	index@(matrixMulv21)
        /*0080*/ 	.word	0x00000020


	//----- nvinfo : EIATTR_FRAME_SIZE
	.align		4
.L_23:
        /*0084*/ 	.byte	0x04, 0x11
        /*0086*/ 	.short	(.L_25 - .L_24)
	.align		4
.L_24:
        /*0088*/ 	.word	index@(matrixMulv21)
        /*008c*/ 	.word	0x00000000


	//----- nvinfo : EIATTR_MIN_STACK_SIZE
	.align		4
.L_25:
        /*0090*/ 	.byte	0x04, 0x12
        /*0092*/ 	.short	(.L_27 - .L_26)
	.align		4
.L_26:
        /*0094*/ 	.word	index@(matrixMulv21)
        /*0098*/ 	.word	0x00000000


	//----- nvinfo : EIATTR_MIN_STACK_SIZE
	.align		4
.L_27:
        /*009c*/ 	.byte	0x04, 0x12
        /*009e*/ 	.short	(.L_29 - .L_28)
	.align		4
.L_28:
        /*00a0*/ 	.word	index@(matrixMulv2)
        /*00a4*/ 	.word	0x00000000


	//----- nvinfo : EIATTR_MIN_STACK_SIZE
	.align		4
.L_29:
        /*00a8*/ 	.byte	0x04, 0x12
        /*00aa*/ 	.short	(.L_31 - .L_30)
	.align		4
.L_30:
        /*00ac*/ 	.word	index@(matrixMulv12)
        /*00b0*/ 	.word	0x00000000


	//----- nvinfo : EIATTR_MIN_STACK_SIZE
	.align		4
.L_31:
        /*00b4*/ 	.byte	0x04, 0x12
        /*00b6*/ 	.short	(.L_33 - .L_32)
	.align		4
.L_32:
        /*00b8*/ 	.word	index@(matrixMulv11)
        /*00bc*/ 	.word	0x00000000


	//----- nvinfo : EIATTR_MIN_STACK_SIZE
	.align		4
.L_33:
        /*00c0*/ 	.byte	0x04, 0x12
        /*00c2*/ 	.short	(.L_35 - .L_34)
	.align		4
.L_34:
        /*00c4*/ 	.word	index@(matrixMulv1)
        /*00c8*/ 	.word	0x00000000


	//----- nvinfo : EIATTR_MIN_STACK_SIZE
	.align		4
.L_35:
        /*00cc*/ 	.byte	0x04, 0x12
        /*00ce*/ 	.short	(.L_37 - .L_36)
	.align		4
.L_36:
        /*00d0*/ 	.word	index@(row_col_kernel)
        /*00d4*/ 	.word	0x00000010
.L_37:


//--------------------- .nv.compat                --------------------------
	.section	.nv.compat,"",@"SHT_CUDA_COMPAT_INFO"
	.align	4
        /*0000*/ 	.byte	0x02, 0x09, 0x00, 0x00, 0x02, 0x02, 0x01, 0x00, 0x02, 0x05, 0x05, 0x00, 0x03, 0x07, 0x01, 0x01
        /*0010*/ 	.byte	0x02, 0x03, 0x00, 0x00, 0x02, 0x06, 0x01, 0x00, 0x04, 0x0b, 0x08, 0x00, 0x09, 0x00, 0x00, 0x00
        /*0020*/ 	.byte	0x00, 0x00, 0x00, 0x00


//--------------------- .nv.info.matrixMulv21     --------------------------
	.section	.nv.info.matrixMulv21,"",@"SHT_CUDA_INFO"
	.sectionflags	@""
	.align	4


	//----- nvinfo : EIATTR_CUDA_API_VERSION
	.align		4
        /*0000*/ 	.byte	0x04, 0x37
        /*0002*/ 	.short	(.L_39 - .L_38)
.L_38:
        /*0004*/ 	.word	0x00000082


	//----- nvinfo : EIATTR_KPARAM_INFO
	.align		4
.L_39:
        /*0008*/ 	.byte	0x04, 0x17
        /*000a*/ 	.short	(.L_41 - .L_40)
.L_40:
        /*000c*/ 	.word	0x00000000
        /*0010*/ 	.short	0x0005
        /*0012*/ 	.short	0x0020
        /*0014*/ 	.byte	0x00, 0xf0, 0x11, 0x00


	//----- nvinfo : EIATTR_KPARAM_INFO
	.align		4
.L_41:
        /*0018*/ 	.byte	0x04, 0x17
        /*001a*/ 	.short	(.L_43 - .L_42)
.L_42:
        /*001c*/ 	.word	0x00000000
        /*0020*/ 	.short	0x0004
        /*0022*/ 	.short	0x001c
        /*0024*/ 	.byte	0x00, 0xf0, 0x11, 0x00


	//----- nvinfo : EIATTR_KPARAM_INFO
	.align		4
.L_43:
        /*0028*/ 	.byte	0x04, 0x17
        /*002a*/ 	.short	(.L_45 - .L_44)
.L_44:
        /*002c*/ 	.word	0x00000000
        /*0030*/ 	.short	0x0003
        /*0032*/ 	.short	0x0018
        /*0034*/ 	.byte	0x00, 0xf0, 0x11, 0x00


	//----- nvinfo : EIATTR_KPARAM_INFO
	.align		4
.L_45:
        /*0038*/ 	.byte	0x04, 0x17
        /*003a*/ 	.short	(.L_47 - .L_46)
.L_46:
        /*003c*/ 	.word	0x00000000
        /*0040*/ 	.short	0x0002
        /*0042*/ 	.short	0x0010
        /*0044*/ 	.byte	0x00, 0xf5, 0x21, 0x00


	//----- nvinfo : EIATTR_KPARAM_INFO
	.align		4
.L_47:
        /*0048*/ 	.byte	0x04, 0x17
        /*004a*/ 	.short	(.L_49 - .L_48)
.L_48:
        /*004c*/ 	.word	0x00000000
        /*0050*/ 	.short	0x0001
        /*0052*/ 	.short	0x0008
        /*0054*/ 	.byte	0x00, 0xf5, 0x21, 0x00


	//----- nvinfo : EIATTR_KPARAM_INFO
	.align		4
.L_49:
        /*0058*/ 	.byte	0x04, 0x17
        /*005a*/ 	.short	(.L_51 - .L_50)
.L_50:
        /*005c*/ 	.word	0x00000000
        /*0060*/ 	.short	0x0000
        /*0062*/ 	.short	0x0000
        /*0064*/ 	.byte	0x00, 0xf5, 0x21, 0x00


	//----- nvinfo : EIATTR_SPARSE_MMA_MASK
	.align		4
.L_51:
        /*0068*/ 	.byte	0x03, 0x50
        /*006a*/ 	.short	0x0000


	//----- nvinfo : EIATTR_MAXREG_COUNT
	.align		4
        /*006c*/ 	.byte	0x03, 0x1b
        /*006e*/ 	.short	0x00ff


	//----- nvinfo : EIATTR_MERCURY_ISA_VERSION
	.align		4
        /*0070*/ 	.byte	0x03, 0x5f
        /*0072*/ 	.short	0x0101


	//----- nvinfo : EIATTR_VRC_CTA_INIT_COUNT
	.align		4
        /*0074*/ 	.byte	0x02, 0x4a
	.zero		1
	.zero		1


	//----- nvinfo : EIATTR_EXIT_INSTR_OFFSETS
	.align		4
        /*0078*/ 	.byte	0x04, 0x1c
        /*007a*/ 	.short	(.L_53 - .L_52)


	//   ....[0]....
.L_52:
        /*007c*/ 	.word	0x00000890


	//----- nvinfo : EIATTR_CBANK_PARAM_SIZE
	.align		4
.L_53:
        /*0080*/ 	.byte	0x03, 0x19
        /*0082*/ 	.short	0x0024


	//----- nvinfo : EIATTR_PARAM_CBANK
	.align		4
        /*0084*/ 	.byte	0x04, 0x0a
        /*0086*/ 	.short	(.L_55 - .L_54)
	.align		4
.L_54:
        /*0088*/ 	.word	index@(.nv.constant0.matrixMulv21)
        /*008c*/ 	.short	0x0380
        /*008e*/ 	.short	0x0024


	//----- nvinfo : EIATTR_SW_WAR
	.align		4
.L_55:
        /*0090*/ 	.byte	0x04, 0x36
        /*0092*/ 	.short	(.L_57 - .L_56)
.L_56:
        /*0094*/ 	.word	0x00000008
.L_57:


//--------------------- .nv.info.matrixMulv2      --------------------------
	.section	.nv.info.matrixMulv2,"",@"SHT_CUDA_INFO"
	.sectionflags	@""
	.align	4


	//----- nvinfo : EIATTR_CUDA_API_VERSION
	.align		4
        /*0000*/ 	.byte	0x04, 0x37
        /*0002*/ 	.short	(.L_59 - .L_58)
.L_58:
        /*0004*/ 	.word	0x00000082


	//----- nvinfo : EIATTR_KPARAM_INFO
	.align		4
.L_59:
        /*0008*/ 	.byte	0x04, 0x17
        /*000a*/ 	.short	(.L_61 - .L_60)
.L_60:
        /*000c*/ 	.word	0x00000000
        /*0010*/ 	.short	0x0005
        /*0012*/ 	.short	0x0020
        /*0014*/ 	.byte	0x00, 0xf0, 0x11, 0x00


	//----- nvinfo : EIATTR_KPARAM_INFO
	.align		4
.L_61:
        /*0018*/ 	.byte	0x04, 0x17
        /*001a*/ 	.short	(.L_63 - .L_62)
.L_62:
        /*001c*/ 	.word	0x00000000
        /*0020*/ 	.short	0x0004
        /*0022*/ 	.short	0x001c
        /*0024*/ 	.byte	0x00, 0xf0, 0x11, 0x00


	//----- nvinfo : EIATTR_KPARAM_INFO
	.align		4
.L_63:
        /*0028*/ 	.byte	0x04, 0x17
        /*002a*/ 	.short	(.L_65 - .L_64)
.L_64:
        /*002c*/ 	.word	0x00000000
        /*0030*/ 	.short	0x0003
        /*0032*/ 	.short	0x0018
        /*0034*/ 	.byte	0x00, 0xf0, 0x11, 0x00


	//----- nvinfo : EIATTR_KPARAM_INFO
	.align		4
.L_65:
        /*0038*/ 	.byte	0x04, 0x17
        /*003a*/ 	.short	(.L_67 - .L_66)
.L_66:
        /*003c*/ 	.word	0x00000000
        /*0040*/ 	.short	0x0002
        /*0042*/ 	.short	0x0010
        /*0044*/ 	.byte	0x00, 0xf5, 0x21, 0x00


	//----- nvinfo : EIATTR_KPARAM_INFO
	.align		4
.L_67:
        /*0048*/ 	.byte	0x04, 0x17
        /*004a*/ 	.short	(.L_69 - .L_68)
.L_68:
        /*004c*/ 	.word	0x00000000
        /*0050*/ 	.short	0x0001
        /*0052*/ 	.short	0x0008
        /*0054*/ 	.byte	0x00, 0xf5, 0x21, 0x00


	//----- nvinfo : EIATTR_KPARAM_INFO
	.align		4
.L_69:
        /*0058*/ 	.byte	0x04, 0x17
        /*005a*/ 	.short	(.L_71 - .L_70)
.L_70:
        /*005c*/ 	.word	0x00000000
        /*0060*/ 	.short	0x0000
        /*0062*/ 	.short	0x0000
        /*0064*/ 	.byte	0x00, 0xf5, 0x21, 0x00


	//----- nvinfo : EIATTR_SPARSE_MMA_MASK
	.align		4
.L_71:
        /*0068*/ 	.byte	0x03, 0x50
        /*006a*/ 	.short	0x0000


	//----- nvinfo : EIATTR_MAXREG_COUNT
	.align		4
        /*006c*/ 	.byte	0x03, 0x1b
        /*006e*/ 	.short	0x00ff


	//----- nvinfo : EIATTR_MERCURY_ISA_VERSION
	.align		4
        /*0070*/ 	.byte	0x03, 0x5f
        /*0072*/ 	.short	0x0101


	//----- nvinfo : EIATTR_VRC_CTA_INIT_COUNT
	.align		4
        /*0074*/ 	.byte	0x02, 0x4a
	.zero		1
	.zero		1


	//----- nvinfo : EIATTR_EXIT_INSTR_OFFSETS
	.align		4
        /*0078*/ 	.byte	0x04, 0x1c
        /*007a*/ 	.short	(.L_73 - .L_72)


	//   ....[0]....
.L_72:
        /*007c*/ 	.word	0x000001a0


	//   ....[1]....
        /*0080*/ 	.word	0x00000870


	//   ....[2]....
        /*0084*/ 	.word	0x00001130


	//----- nvinfo : EIATTR_CRS_STACK_SIZE
	.align		4
.L_73:
        /*0088*/ 	.byte	0x04, 0x1e
        /*008a*/ 	.short	(.L_75 - .L_74)
.L_74:
        /*008c*/ 	.word	0x00000000


	//----- nvinfo : EIATTR_CBANK_PARAM_SIZE
	.align		4
.L_75:
        /*0090*/ 	.byte	0x03, 0x19
        /*0092*/ 	.short	0x0024


	//----- nvinfo : EIATTR_PARAM_CBANK
	.align		4
        /*0094*/ 	.byte	0x04, 0x0a
        /*0096*/ 	.short	(.L_77 - .L_76)
	.align		4
.L_76:
        /*0098*/ 	.word	index@(.nv.constant0.matrixMulv2)
        /*009c*/ 	.short	0x0380
        /*009e*/ 	.short	0x0024


	//----- nvinfo : EIATTR_SW_WAR
	.align		4
.L_77:
        /*00a0*/ 	.byte	0x04, 0x36
        /*00a2*/ 	.short	(.L_79 - .L_78)
.L_78:
        /*00a4*/ 	.word	0x00000008
.L_79:


//--------------------- .nv.info.matrixMulv12     --------------------------
	.section	.nv.info.matrixMulv12,"",@"SHT_CUDA_INFO"
	.sectionflags	@""
	.align	4


	//----- nvinfo : EIATTR_CUDA_API_VERSION
	.align		4
        /*0000*/ 	.byte	0x04, 0x37
        /*0002*/ 	.short	(.L_81 - .L_80)
.L_80:
        /*0004*/ 	.word	0x00000082


	//----- nvinfo : EIATTR_KPARAM_INFO
	.align		4
.L_81:
        /*0008*/ 	.byte	0x04, 0x17
        /*000a*/ 	.short	(.L_83 - .L_82)
.L_82:
        /*000c*/ 	.word	0x00000000
        /*0010*/ 	.short	0x0005
        /*0012*/ 	.short	0x0020
        /*0014*/ 	.byte	0x00, 0xf0, 0x11, 0x00


	//----- nvinfo : EIATTR_KPARAM_INFO
	.align		4
.L_83:
        /*0018*/ 	.byte	0x04, 0x17
        /*001a*/ 	.short	(.L_85 - .L_84)
.L_84:
        /*001c*/ 	.word	0x00000000
        /*0020*/ 	.short	0x0004
        /*0022*/ 	.short	0x001c
        /*0024*/ 	.byte	0x00, 0xf0, 0x11, 0x00


	//----- nvinfo : EIATTR_KPARAM_INFO
	.align		4
.L_85:
        /*0028*/ 	.byte	0x04, 0x17
        /*002a*/ 	.short	(.L_87 - .L_86)
.L_86:
        /*002c*/ 	.word	0x00000000
        /*0030*/ 	.short	0x0003
        /*0032*/ 	.short	0x0018
        /*0034*/ 	.byte	0x00, 0xf0, 0x11, 0x00


	//----- nvinfo : EIATTR_KPARAM_INFO
	.align		4
.L_87:
        /*0038*/ 	.byte	0x04, 0x17
        /*003a*/ 	.short	(.L_89 - .L_88)
.L_88:
        /*003c*/ 	.word	0x00000000
        /*0040*/ 	.short	0x0002
        /*0042*/ 	.short	0x0010
        /*0044*/ 	.byte	0x00, 0xf5, 0x21, 0x00


	//----- nvinfo : EIATTR_KPARAM_INFO
	.align		4
.L_89:
        /*0048*/ 	.byte	0x04, 0x17
        /*004a*/ 	.short	(.L_91 - .L_90)
.L_90:
        /*004c*/ 	.word	0x00000000
        /*0050*/ 	.short	0x0001
        /*0052*/ 	.short	0x0008
        /*0054*/ 	.byte	0x00, 0xf5, 0x21, 0x00


	//----- nvinfo : EIATTR_KPARAM_INFO
	.align		4
.L_91:
        /*0058*/ 	.byte	0x04, 0x17
        /*005a*/ 	.short	(.L_93 - .L_92)
.L_92:
        /*005c*/ 	.word	0x00000000
        /*0060*/ 	.short	0x0000
        /*0062*/ 	.short	0x0000
        /*0064*/ 	.byte	0x00, 0xf5, 0x21, 0x00


	//----- nvinfo : EIATTR_SPARSE_MMA_MASK
	.align		4
.L_93:
        /*0068*/ 	.byte	0x03, 0x50
        /*006a*/ 	.short	0x0000


	//----- nvinfo : EIATTR_MAXREG_COUNT
	.align		4
        /*006c*/ 	.byte	0x03, 0x1b
        /*006e*/ 	.short	0x00ff


	//----- nvinfo : EIATTR_MERCURY_ISA_VERSION
	.align		4
        /*0070*/ 	.byte	0x03, 0x5f
        /*0072*/ 	.short	0x0101


	//----- nvinfo : EIATTR_VRC_CTA_INIT_COUNT
	.align		4
        /*0074*/ 	.byte	0x02, 0x4a
	.zero		1
	.zero		1


	//----- nvinfo : EIATTR_EXIT_INSTR_OFFSETS
	.align		4
        /*0078*/ 	.byte	0x04, 0x1c
        /*007a*/ 	.short	(.L_95 - .L_94)


	//   ....[0]....
.L_94:
        /*007c*/ 	.word	0x000002b0


	//   ....[1]....
        /*0080*/ 	.word	0x000004c0


	//   ....[2]....
        /*0084*/ 	.word	0x00000e60


	//----- nvinfo : EIATTR_CRS_STACK_SIZE
	.align		4
.L_95:
        /*0088*/ 	.byte	0x04, 0x1e
        /*008a*/ 	.short	(.L_97 - .L_96)
.L_96:
        /*008c*/ 	.word	0x00000000


	//----- nvinfo : EIATTR_CBANK_PARAM_SIZE
	.align		4
.L_97:
        /*0090*/ 	.byte	0x03, 0x19
        /*0092*/ 	.short	0x0024


	//----- nvinfo : EIATTR_PARAM_CBANK
	.align		4
        /*0094*/ 	.byte	0x04, 0x0a
        /*0096*/ 	.short	(.L_99 - .L_98)
	.align		4
.L_98:
        /*0098*/ 	.word	index@(.nv.constant0.matrixMulv12)
        /*009c*/ 	.short	0x0380
        /*009e*/ 	.short	0x0024


	//----- nvinfo : EIATTR_SW_WAR
	.align		4
.L_99:
        /*00a0*/ 	.byte	0x04, 0x36
        /*00a2*/ 	.short	(.L_101 - .L_100)
.L_100:
        /*00a4*/ 	.word	0x00000008
.L_101:


//--------------------- .nv.info.matrixMulv11     --------------------------
	.section	.nv.info.matrixMulv11,"",@"SHT_CUDA_INFO"
	.sectionflags	@""
	.align	4


	//----- nvinfo : EIATTR_CUDA_API_VERSION
	.align		4
        /*0000*/ 	.byte	0x04, 0x37
        /*0002*/ 	.short	(.L_103 - .L_102)
.L_102:
        /*0004*/ 	.word	0x00000082


	//----- nvinfo : EIATTR_KPARAM_INFO
	.align		4
.L_103:
        /*0008*/ 	.byte	0x04, 0x17
        /*000a*/ 	.short	(.L_105 - .L_104)
.L_104:
        /*000c*/ 	.word	0x00000000
        /*0010*/ 	.short	0x0005
        /*0012*/ 	.short	0x0020
        /*0014*/ 	.byte	0x00, 0xf0, 0x11, 0x00


	//----- nvinfo : EIATTR_KPARAM_INFO
	.align		4
.L_105:
        /*0018*/ 	.byte	0x04, 0x17
        /*001a*/ 	.short	(.L_107 - .L_106)
.L_106:
        /*001c*/ 	.word	0x00000000
        /*0020*/ 	.short	0x0004
        /*0022*/ 	.short	0x001c
        /*0024*/ 	.byte	0x00, 0xf0, 0x11, 0x00


	//----- nvinfo : EIATTR_KPARAM_INFO
	.align		4
.L_107:
        /*0028*/ 	.byte	0x04, 0x17
        /*002a*/ 	.short	(.L_109 - .L_108)
.L_108:
        /*002c*/ 	.word	0x00000000
        /*0030*/ 	.short	0x0003
        /*0032*/ 	.short	0x0018
        /*0034*/ 	.byte	0x00, 0xf0, 0x11, 0x00


	//----- nvinfo : EIATTR_KPARAM_INFO
	.align		4
.L_109:
        /*0038*/ 	.byte	0x04, 0x17
        /*003a*/ 	.short	(.L_111 - .L_110)
.L_110:
        /*003c*/ 	.word	0x00000000
        /*0040*/ 	.short	0x0002
        /*0042*/ 	.short	0x0010
        /*0044*/ 	.byte	0x00, 0xf5, 0x21, 0x00


	//----- nvinfo : EIATTR_KPARAM_INFO
	.align		4
.L_111:
        /*0048*/ 	.byte	0x04, 0x17
        /*004a*/ 	.short	(.L_113 - .L_112)
.L_112:
        /*004c*/ 	.word	0x00000000
        /*0050*/ 	.short	0x0001
        /*0052*/ 	.short	0x0008
        /*0054*/ 	.byte	0x00, 0xf5, 0x21, 0x00


	//----- nvinfo : EIATTR_KPARAM_INFO
	.align		4
.L_113:
        /*0058*/ 	.byte	0x04, 0x17
        /*005a*/ 	.short	(.L_115 - .L_114)
.L_114:
        /*005c*/ 	.word	0x00000000
        /*0060*/ 	.short	0x0000
        /*0062*/ 	.short	0x0000
        /*0064*/ 	.byte	0x00, 0xf5, 0x21, 0x00


	//----- nvinfo : EIATTR_SPARSE_MMA_MASK
	.align		4
.L_115:
        /*0068*/ 	.byte	0x03, 0x50
        /*006a*/ 	.short	0x0000


	//----- nvinfo : EIATTR_MAXREG_COUNT
	.align		4
        /*006c*/ 	.byte	0x03, 0x1b
        /*006e*/ 	.short	0x00ff


	//----- nvinfo : EIATTR_MERCURY_ISA_VERSION
	.align		4
        /*0070*/ 	.byte	0x03, 0x5f
        /*0072*/ 	.short	0x0101


	//----- nvinfo : EIATTR_VRC_CTA_INIT_COUNT
	.align		4
        /*0074*/ 	.byte	0x02, 0x4a
	.zero		1
	.zero		1


	//----- nvinfo : EIATTR_EXIT_INSTR_OFFSETS
	.align		4
        /*0078*/ 	.byte	0x04, 0x1c
        /*007a*/ 	.short	(.L_117 - .L_116)


	//   ....[0]....
.L_116:
        /*007c*/ 	.word	0x00000950


	//----- nvinfo : EIATTR_CBANK_PARAM_SIZE
	.align		4
.L_117:
        /*0080*/ 	.byte	0x03, 0x19
        /*0082*/ 	.short	0x0024


	//----- nvinfo : EIATTR_PARAM_CBANK
	.align		4
        /*0084*/ 	.byte	0x04, 0x0a
        /*0086*/ 	.short	(.L_119 - .L_118)
	.align		4
.L_118:
        /*0088*/ 	.word	index@(.nv.constant0.matrixMulv11)
        /*008c*/ 	.short	0x0380
        /*008e*/ 	.short	0x0024


	//----- nvinfo : EIATTR_SW_WAR
	.align		4
.L_119:
        /*0090*/ 	.byte	0x04, 0x36
        /*0092*/ 	.short	(.L_121 - .L_120)
.L_120:
        /*0094*/ 	.word	0x00000008
.L_121:


//--------------------- .nv.info.matrixMulv1      --------------------------
	.section	.nv.info.matrixMulv1,"",@"SHT_CUDA_INFO"
	.sectionflags	@""
	.align	4


	//----- nvinfo : EIATTR_CUDA_API_VERSION
	.align		4
        /*0000*/ 	.byte	0x04, 0x37
        /*0002*/ 	.short	(.L_123 - .L_122)
.L_122:
        /*0004*/ 	.word	0x00000082


	//----- nvinfo : EIATTR_KPARAM_INFO
	.align		4
.L_123:
        /*0008*/ 	.byte	0x04, 0x17
        /*000a*/ 	.short	(.L_125 - .L_124)
.L_124:
        /*000c*/ 	.word	0x00000000
        /*0010*/ 	.short	0x0005
        /*0012*/ 	.short	0x0020
        /*0014*/ 	.byte	0x00, 0xf0, 0x11, 0x00


	//----- nvinfo : EIATTR_KPARAM_INFO
	.align		4
.L_125:
        /*0018*/ 	.byte	0x04, 0x17
        /*001a*/ 	.short	(.L_127 - .L_126)
.L_126:
        /*001c*/ 	.word	0x00000000
        /*0020*/ 	.short	0x0004
        /*0022*/ 	.short	0x001c
        /*0024*/ 	.byte	0x00, 0xf0, 0x11, 0x00


	//----- nvinfo : EIATTR_KPARAM_INFO
	.align		4
.L_127:
        /*0028*/ 	.byte	0x04, 0x17
        /*002a*/ 	.short	(.L_129 - .L_128)
.L_128:
        /*002c*/ 	.word	0x00000000
        /*0030*/ 	.short	0x0003
        /*0032*/ 	.short	0x0018
        /*0034*/ 	.byte	0x00, 0xf0, 0x11, 0x00


	//----- nvinfo : EIATTR_KPARAM_INFO
	.align		4
.L_129:
        /*0038*/ 	.byte	0x04, 0x17
        /*003a*/ 	.short	(.L_131 - .L_130)
.L_130:
        /*003c*/ 	.word	0x00000000
        /*0040*/ 	.short	0x0002
        /*0042*/ 	.short	0x0010
        /*0044*/ 	.byte	0x00, 0xf5, 0x21, 0x00


	//----- nvinfo : EIATTR_KPARAM_INFO
	.align		4
.L_131:
        /*0048*/ 	.byte	0x04, 0x17
        /*004a*/ 	.short	(.L_133 - .L_132)
.L_132:
        /*004c*/ 	.word	0x00000000
        /*0050*/ 	.short	0x0001
        /*0052*/ 	.short	0x0008
        /*0054*/ 	.byte	0x00, 0xf5, 0x21, 0x00


	//----- nvinfo : EIATTR_KPARAM_INFO
	.align		4
.L_133:
        /*0058*/ 	.byte	0x04, 0x17
        /*005a*/ 	.short	(.L_135 - .L_134)
.L_134:
        /*005c*/ 	.word	0x00000000
        /*0060*/ 	.short	0x0000
        /*0062*/ 	.short	0x0000
        /*0064*/ 	.byte	0x00, 0xf5, 0x21, 0x00


	//----- nvinfo : EIATTR_SPARSE_MMA_MASK
	.align		4
.L_135:
        /*0068*/ 	.byte	0x03, 0x50
        /*006a*/ 	.short	0x0000


	//----- nvinfo : EIATTR_MAXREG_COUNT
	.align		4
        /*006c*/ 	.byte	0x03, 0x1b
        /*006e*/ 	.short	0x00ff


	//----- nvinfo : EIATTR_MERCURY_ISA_VERSION
	.align		4
        /*0070*/ 	.byte	0x03, 0x5f
        /*0072*/ 	.short	0x0101


	//----- nvinfo : EIATTR_VRC_CTA_INIT_COUNT
	.align		4
        /*0074*/ 	.byte	0x02, 0x4a
	.zero		1
	.zero		1


	//----- nvinfo : EIATTR_EXIT_INSTR_OFFSETS
	.align		4
        /*0078*/ 	.byte	0x04, 0x1c
        /*007a*/ 	.short	(.L_137 - .L_136)


	//   ....[0]....
.L_136:
        /*007c*/ 	.word	0x00000920


	//----- nvinfo : EIATTR_CBANK_PARAM_SIZE
	.align		4
.L_137:
        /*0080*/ 	.byte	0x03, 0x19
        /*0082*/ 	.short	0x0024


	//----- nvinfo : EIATTR_PARAM_CBANK
	.align		4
        /*0084*/ 	.byte	0x04, 0x0a
        /*0086*/ 	.short	(.L_139 - .L_138)
	.align		4
.L_138:
        /*0088*/ 	.word	index@(.nv.constant0.matrixMulv1)
        /*008c*/ 	.short	0x0380
        /*008e*/ 	.short	0x0024


	//----- nvinfo : EIATTR_SW_WAR
	.align		4
.L_139:
        /*0090*/ 	.byte	0x04, 0x36
        /*0092*/ 	.short	(.L_141 - .L_140)
.L_140:
        /*0094*/ 	.word	0x00000008
.L_141:


//--------------------- .nv.info.row_col_kernel   --------------------------
	.section	.nv.info.row_col_kernel,"",@"SHT_CUDA_INFO"
	.sectionflags	@""
	.align	4


	//----- nvinfo : EIATTR_CUDA_API_VERSION
	.align		4
        /*0000*/ 	.byte	0x04, 0x37
        /*0002*/ 	.short	(.L_143 - .L_142)
.L_142:
        /*0004*/ 	.word	0x00000082


	//----- nvinfo : EIATTR_KPARAM_INFO
	.align		4
.L_143:
        /*0008*/ 	.byte	0x04, 0x17
        /*000a*/ 	.short	(.L_145 - .L_144)
.L_144:
        /*000c*/ 	.word	0x00000000
        /*0010*/ 	.short	0x0005
        /*0012*/ 	.short	0x0020
        /*0014*/ 	.byte	0x00, 0xf0, 0x11, 0x00


	//----- nvinfo : EIATTR_KPARAM_INFO
	.align		4
.L_145:
        /*0018*/ 	.byte	0x04, 0x17
        /*001a*/ 	.short	(.L_147 - .L_146)
.L_146:
        /*001c*/ 	.word	0x00000000
        /*0020*/ 	.short	0x0004
        /*0022*/ 	.short	0x001c
        /*0024*/ 	.byte	0x00, 0xf0, 0x11, 0x00


	//----- nvinfo : EIATTR_KPARAM_INFO
	.align		4
.L_147:
        /*0028*/ 	.byte	0x04, 0x17
        /*002a*/ 	.short	(.L_149 - .L_148)
.L_148:
        /*002c*/ 	.word	0x00000000
        /*0030*/ 	.short	0x0003
        /*0032*/ 	.short	0x0018
        /*0034*/ 	.byte	0x00, 0xf0, 0x11, 0x00


	//----- nvinfo : EIATTR_KPARAM_INFO
	.align		4
.L_149:
        /*0038*/ 	.byte	0x04, 0x17
        /*003a*/ 	.short	(.L_151 - .L_150)
.L_150:
        /*003c*/ 	.word	0x00000000
        /*0040*/ 	.short	0x0002
        /*0042*/ 	.short	0x0010
        /*0044*/ 	.byte	0x00, 0xf5, 0x21, 0x00


	//----- nvinfo : EIATTR_KPARAM_INFO
	.align		4
.L_151:
        /*0048*/ 	.byte	0x04, 0x17
        /*004a*/ 	.short	(.L_153 - .L_152)
.L_152:
        /*004c*/ 	.word	0x00000000
        /*0050*/ 	.short	0x0001
        /*0052*/ 	.short	0x0008
        /*0054*/ 	.byte	0x00, 0xf5, 0x21, 0x00


	//----- nvinfo : EIATTR_KPARAM_INFO
	.align		4
.L_153:
        /*0058*/ 	.byte	0x04, 0x17
        /*005a*/ 	.short	(.L_155 - .L_154)
.L_154:
        /*005c*/ 	.word	0x00000000
        /*0060*/ 	.short	0x0000
        /*0062*/ 	.short	0x0000
        /*0064*/ 	.byte	0x00, 0xf5, 0x21, 0x00


	//----- nvinfo : EIATTR_SPARSE_MMA_MASK
	.align		4
.L_155:
        /*0068*/ 	.byte	0x03, 0x50
        /*006a*/ 	.short	0x0000


	//----- nvinfo : EIATTR_MAXREG_COUNT
	.align		4
        /*006c*/ 	.byte	0x03, 0x1b
        /*006e*/ 	.short	0x00ff


	//----- nvinfo : EIATTR_EXTERNS
	.align		4
        /*0070*/ 	.byte	0x04, 0x0f
        /*0072*/ 	.short	(.L_157 - .L_156)


	//   ....[0]....
	.align		4
.L_156:
        /*0074*/ 	.word	index@(vprintf)


	//----- nvinfo : EIATTR_MERCURY_ISA_VERSION
	.align		4
.L_157:
        /*0078*/ 	.byte	0x03, 0x5f
        /*007a*/ 	.short	0x0101


	//----- nvinfo : EIATTR_VRC_CTA_INIT_COUNT
	.align		4
        /*007c*/ 	.byte	0x02, 0x4a
	.zero		1
	.zero		1


	//----- nvinfo : EIATTR_SYSCALL_OFFSETS
	.align		4
        /*0080*/ 	.byte	0x04, 0x46
        /*0082*/ 	.short	(.L_159 - .L_158)


	//   ....[0]....
.L_158:
        /*0084*/ 	.word	0x00000150


	//   ....[1]....
        /*0088*/ 	.word	0x00000380


	//   ....[2]....
        /*008c*/ 	.word	0x00000490


	//   ....[3]....
        /*0090*/ 	.word	0x00000590


	//   ....[4]....
        /*0094*/ 	.word	0x00000690


	//   ....[5]....
        /*0098*/ 	.word	0x00000790


	//   ....[6]....
        /*009c*/ 	.word	0x00000890


	//   ....[7]....
        /*00a0*/ 	.word	0x00000990


	//   ....[8]....
        /*00a4*/ 	.word	0x00000a90


	//   ....[9]....
        /*00a8*/ 	.word	0x00000b90


	//   ....[10]....
        /*00ac*/ 	.word	0x00000c90


	//   ....[11]....
        /*00b0*/ 	.word	0x00000d90


	//   ....[12]....
        /*00b4*/ 	.word	0x00000e90


	//   ....[13]....
        /*00b8*/ 	.word	0x00000f90


	//   ....[14]....
        /*00bc*/ 	.word	0x00001090


	//   ....[15]....
        /*00c0*/ 	.word	0x00001190


	//   ....[16]....
        /*00c4*/ 	.word	0x00001290


	//   ....[17]....
        /*00c8*/ 	.word	0x000014d0


	//   ....[18]....
        /*00cc*/ 	.word	0x00001630


	//   ....[19]....
        /*00d0*/ 	.word	0x00001730


	//   ....[20]....
        /*00d4*/ 	.word	0x00001830


	//   ....[21]....
        /*00d8*/ 	.word	0x00001930


	//   ....[22]....
        /*00dc*/ 	.word	0x00001a30


	//   ....[23]....
        /*00e0*/ 	.word	0x00001b30


	//   ....[24]....
        /*00e4*/ 	.word	0x00001c30


	//   ....[25]....
        /*00e8*/ 	.word	0x00001dd0


	//   ....[26]....
        /*00ec*/ 	.word	0x00001f30


	//   ....[27]....
        /*00f0*/ 	.word	0x00002030


	//   ....[28]....
        /*00f4*/ 	.word	0x00002130


	//   ....[29]....
        /*00f8*/ 	.word	0x000022a0


	//   ....[30]....
        /*00fc*/ 	.word	0x00002440


	//   ....[31]....
        /*0100*/ 	.word	0x00002550


	//----- nvinfo : EIATTR_EXIT_INSTR_OFFSETS
	.align		4
.L_159:
        /*0104*/ 	.byte	0x04, 0x1c
        /*0106*/ 	.short	(.L_161 - .L_160)


	//   ....[0]....
.L_160:
        /*0108*/ 	.word	0x00000080


	//   ....[1]....
        /*010c*/ 	.word	0x000001a0


	//   ....[2]....
        /*0110*/ 	.word	0x000025a0


	//----- nvinfo : EIATTR_CRS_STACK_SIZE
	.align		4
.L_161:
        /*0114*/ 	.byte	0x04, 0x1e
        /*0116*/ 	.short	(.L_163 - .L_162)
.L_162:
        /*0118*/ 	.word	0x00000000


	//----- nvinfo : EIATTR_CBANK_PARAM_SIZE
	.align		4
.L_163:
        /*011c*/ 	.byte	0x03, 0x19
        /*011e*/ 	.short	0x0024


	//----- nvinfo : EIATTR_PARAM_CBANK
	.align		4
        /*0120*/ 	.byte	0x04, 0x0a
        /*0122*/ 	.short	(.L_165 - .L_164)
	.align		4
.L_164:
        /*0124*/ 	.word	index@(.nv.constant0.row_col_kernel)
        /*0128*/ 	.short	0x0380
        /*012a*/ 	.short	0x0024


	//----- nvinfo : EIATTR_SW_WAR
	.align		4
.L_165:
        /*012c*/ 	.byte	0x04, 0x36
        /*012e*/ 	.short	(.L_167 - .L_166)
.L_166:
        /*0130*/ 	.word	0x00000008
.L_167:


//--------------------- .nv.callgraph             --------------------------
	.section	.nv.callgraph,"",@"SHT_CUDA_CALLGRAPH"
	.align	4
	.sectionentsize	8
	.align		4
        /*0000*/ 	.word	0x00000000
	.align		4
        /*0004*/ 	.word	0xffffffff
	.align		4
        /*0008*/ 	.word	index@(row_col_kernel)
	.align		4
        /*000c*/ 	.word	index@(vprintf)
	.align		4
        /*0010*/ 	.word	0x00000000
	.align		4
        /*0014*/ 	.word	0xfffffffe
	.align		4
        /*0018*/ 	.word	0x00000000
	.align		4
        /*001c*/ 	.word	0xfffffffd
	.align		4
        /*0020*/ 	.word	0x00000000
	.align		4
        /*0024*/ 	.word	0xfffffffc


//--------------------- .nv.constant4             --------------------------
	.section	.nv.constant4,"a",@progbits
	.align	8
	.align		8
.nv.constant4:
        /*0000*/ 	.dword	$str
	.align		8
        /*0008*/ 	.dword	$str$1
	.align		8
        /*0010*/ 	.dword	vprintf


//--------------------- .text.matrixMulv21        --------------------------
	.section	.text.matrixMulv21,"ax",@progbits
	.align	128
        .global         matrixMulv21
        .type           matrixMulv21,@function
        .size           matrixMulv21,(.L_x_77 - matrixMulv21)
        .other          matrixMulv21,@"STO_CUDA_ENTRY STV_DEFAULT"
matrixMulv21:
.text.matrixMulv21:
[----:B------:R-:W-:Y:S08]  /*0000*/  LDC R1, c[0x0][0x37c] ;  /* 0x0000df00ff017b82 */ /* 0x000ff00000000800 */
[----:B------:R-:W0:Y:S01]  /*0010*/  LDC R0, c[0x0][0x3a0] ;  /* 0x0000e800ff007b82 */ /* 0x000e220000000800 */
[----:B------:R-:W1:Y:S01]  /*0020*/  S2R R17, SR_TID.X ;  /* 0x0000000000117919 */ /* 0x000e620000002100 */
[----:B------:R-:W2:Y:S01]  /*0030*/  LDCU.64 UR4, c[0x0][0x358] ;  /* 0x00006b00ff0477ac */ /* 0x000ea20008000a00 */
[----:B------:R-:W-:Y:S01]  /*0040*/  HFMA2 R29, -RZ, RZ, 0, 0 ;  /* 0x00000000ff1d7431 */ /* 0x000fe200000001ff */
[----:B------:R-:W3:Y:S01]  /*0050*/  S2R R16, SR_TID.Y ;  /* 0x0000000000107919 */ /* 0x000ee20000002200 */
[----:B0-----:R-:W-:-:S13]  /*0060*/  ISETP.GE.AND P0, PT, R0, 0x1, PT ;  /* 0x000000010000780c */ /* 0x001fda0003f06270 */
[----:B-123--:R-:W-:Y:S05]  /*0070*/  @!P0 BRA `(.L_x_0) ;  /* 0x0000000400f08947 */ /* 0x00efea0003800000 */
[C---:B------:R-:W-:Y:S01]  /*0080*/  ISETP.GE.U32.AND P1, PT, R0.reuse, 0x8, PT ;  /* 0x000000080000780c */ /* 0x040fe20003f26070 */
[----:B------:R-:W-:Y:S01]  /*0090*/  IMAD R19, R17, R0, RZ ;  /* 0x0000000011137224 */ /* 0x000fe200078e02ff */
[----:B------:R-:W-:Y:S02]  /*00a0*/  LOP3.LUT R24, R0, 0x7, RZ, 0xc0, !PT ;  /* 0x0000000700187812 */ /* 0x000fe400078ec0ff */
[----:B------:R-:W-:Y:S02]  /*00b0*/  MOV R29, RZ ;  /* 0x000000ff001d7202 */ /* 0x000fe40000000f00 */
[----:B------:R-:W-:Y:S02]  /*00c0*/  ISETP.NE.AND P0, PT, R24, RZ, PT ;  /* 0x000000ff1800720c */ /* 0x000fe40003f05270 */
[----:B------:R-:W-:-:S05]  /*00d0*/  MOV R20, RZ ;  /* 0x000000ff00147202 */ /* 0x000fca0000000f00 */
[----:B------:R-:W-:Y:S06]  /*00e0*/  @!P1 BRA `(.L_x_1) ;  /* 0x0000000000c89947 */ /* 0x000fec0003800000 */
[----:B------:R-:W0:Y:S01]  /*00f0*/  LDC.64 R2, c[0x0][0x380] ;  /* 0x0000e000ff027b82 */ /* 0x000e220000000a00 */
[----:B------:R-:W-:Y:S02]  /*0100*/  LOP3.LUT R20, R0, 0x7ffffff8, RZ, 0xc0, !PT ;  /* 0x7ffffff800147812 */ /* 0x000fe400078ec0ff */
[----:B------:R-:W-:Y:S02]  /*0110*/  MOV R29, RZ ;  /* 0x000000ff001d7202 */ /* 0x000fe40000000f00 */
[----:B------:R-:W-:Y:S02]  /*0120*/  MOV R21, R16 ;  /* 0x0000001000157202 */ /* 0x000fe40000000f00 */
[----:B------:R-:W-:Y:S01]  /*0130*/  IADD3 R18, PT, PT, -R20, RZ, RZ ;  /* 0x000000ff14127210 */ /* 0x000fe20007ffe1ff */
[----:B0-----:R-:W-:-:S03]  /*0140*/  IMAD.WIDE.U32 R2, R19, 0x4, R2 ;  /* 0x0000000413027825 */ /* 0x001fc600078e0002 */
[----:B------:R-:W-:-:S04]  /*0150*/  IADD3 R5, P1, PT, R2, 0x10, RZ ;  /* 0x0000001002057810 */ /* 0x000fc80007f3e0ff */
[----:B------:R-:W-:-:S09]  /*0160*/  IADD3.X R4, PT, PT, RZ, R3, RZ, P1, !PT ;  /* 0x00000003ff047210 */ /* 0x000fd20000ffe4ff */
.L_x_2:
[----:B------:R-:W0:Y:S01]  /*0170*/  LDC.64 R14, c[0x0][0x388] ;  /* 0x0000e200ff0e7b82 */ /* 0x000e220000000a00 */
[----:B------:R-:W-:Y:S02]  /*0180*/  MOV R2, R5 ;  /* 0x0000000500027202 */ /* 0x000fe40000000f00 */
[----:B------:R-:W-:-:S05]  /*0190*/  MOV R3, R4 ;  /* 0x0000000400037202 */ /* 0x000fca0000000f00 */
[----:B------:R-:W2:Y:S01]  /*01a0*/  LDG.E R12, desc[UR4][R2.64+-0x10] ;  /* 0xfffff004020c7981 */ /* 0x000ea2000c1e1900 */
[----:B------:R-:W1:Y:S03]  /*01b0*/  LDC R23, c[0x0][0x39c] ;  /* 0x0000e700ff177b82 */ /* 0x000e660000000800 */
[----:B------:R-:W3:Y:S04]  /*01c0*/  LDG.E R22, desc[UR4][R2.64+-0xc] ;  /* 0xfffff40402167981 */ /* 0x000ee8000c1e1900 */
[----:B------:R-:W4:Y:S04]  /*01d0*/  LDG.E R27, desc[UR4][R2.64+-0x8] ;  /* 0xfffff804021b7981 */ /* 0x000f28000c1e1900 */
[----:B------:R-:W5:Y:S01]  /*01e0*/  LDG.E R26, desc[UR4][R2.64+-0x4] ;  /* 0xfffffc04021a7981 */ /* 0x000f62000c1e1900 */
[----:B0-----:R-:W-:-:S05]  /*01f0*/  IMAD.WIDE R14, R21, 0x4, R14 ;  /* 0x00000004150e7825 */ /* 0x001fca00078e020e */
[----:B------:R1:W2:Y:S02]  /*0200*/  LDG.E R13, desc[UR4][R14.64] ;  /* 0x000000040e0d7981 */ /* 0x0002a4000c1e1900 */
[----:B-1----:R-:W-:-:S05]  /*0210*/  IMAD.WIDE R14, R23, 0x4, R14 ;  /* 0x00000004170e7825 */ /* 0x002fca00078e020e */
[----:B------:R0:W3:Y:S01]  /*0220*/  LDG.E R25, desc[UR4][R14.64] ;  /* 0x000000040e197981 */ /* 0x0000e2000c1e1900 */
[----:B------:R-:W-:-:S04]  /*0230*/  IMAD.WIDE R10, R23, 0x4, R14 ;  /* 0x00000004170a7825 */ /* 0x000fc800078e020e */
[C---:B------:R-:W-:Y:S02]  /*0240*/  IMAD.WIDE R8, R23.reuse, 0x4, R10 ;  /* 0x0000000417087825 */ /* 0x040fe400078e020a */
[----:B------:R-:W4:Y:S02]  /*0250*/  LDG.E R10, desc[UR4][R10.64] ;  /* 0x000000040a0a7981 */ /* 0x000f24000c1e1900 */
[C---:B------:R-:W-:Y:S02]  /*0260*/  IMAD.WIDE R4, R23.reuse, 0x4, R8 ;  /* 0x0000000417047825 */ /* 0x040fe400078e0208 */
[----:B------:R-:W5:Y:S02]  /*0270*/  LDG.E R9, desc[UR4][R8.64] ;  /* 0x0000000408097981 */ /* 0x000f64000c1e1900 */
[C---:B------:R-:W-:Y:S02]  /*0280*/  IMAD.WIDE R6, R23.reuse, 0x4, R4 ;  /* 0x0000000417067825 */ /* 0x040fe400078e0204 */
[----:B------:R-:W5:Y:S04]  /*0290*/  LDG.E R11, desc[UR4][R2.64+0x4] ;  /* 0x00000404020b7981 */ /* 0x000f68000c1e1900 */
[----:B------:R-:W5:Y:S04]  /*02a0*/  LDG.E R4, desc[UR4][R4.64] ;  /* 0x0000000404047981 */ /* 0x000f68000c1e1900 */
[----:B------:R-:W5:Y:S04]  /*02b0*/  LDG.E R8, desc[UR4][R2.64+0xc] ;  /* 0x00000c0402087981 */ /* 0x000f68000c1e1900 */
[----:B------:R-:W5:Y:S01]  /*02c0*/  LDG.E R5, desc[UR4][R2.64] ;  /* 0x0000000402057981 */ /* 0x000f62000c1e1900 */
[----:B--2---:R-:W-:Y:S01]  /*02d0*/  FFMA R29, R12, R13, R29 ;  /* 0x0000000d0c1d7223 */ /* 0x004fe2000000001d */
[----:B------:R-:W-:-:S02]  /*02e0*/  IMAD.WIDE R12, R23, 0x4, R6 ;  /* 0x00000004170c7825 */ /* 0x000fc400078e0206 */
[----:B------:R-:W2:Y:S02]  /*02f0*/  LDG.E R6, desc[UR4][R6.64] ;  /* 0x0000000406067981 */ /* 0x000ea4000c1e1900 */
[----:B0-----:R-:W-:Y:S02]  /*0300*/  IMAD.WIDE R14, R23, 0x4, R12 ;  /* 0x00000004170e7825 */ /* 0x001fe400078e020c */
[----:B------:R-:W2:Y:S04]  /*0310*/  LDG.E R28, desc[UR4][R12.64] ;  /* 0x000000040c1c7981 */ /* 0x000ea8000c1e1900 */
[----:B------:R-:W2:Y:S04]  /*0320*/  LDG.E R7, desc[UR4][R2.64+0x8] ;  /* 0x0000080402077981 */ /* 0x000ea8000c1e1900 */
[----:B------:R-:W2:Y:S01]  /*0330*/  LDG.E R15, desc[UR4][R14.64] ;  /* 0x000000040e0f7981 */ /* 0x000ea2000c1e1900 */
[----:B---3--:R-:W-:Y:S01]  /*0340*/  FFMA R22, R22, R25, R29 ;  /* 0x0000001916167223 */ /* 0x008fe2000000001d */
[----:B------:R-:W-:-:S03]  /*0350*/  IADD3 R18, PT, PT, R18, 0x8, RZ ;  /* 0x0000000812127810 */ /* 0x000fc60007ffe0ff */
[----:B----4-:R-:W-:Y:S01]  /*0360*/  FFMA R27, R27, R10, R22 ;  /* 0x0000000a1b1b7223 */ /* 0x010fe20000000016 */
[----:B------:R-:W-:-:S03]  /*0370*/  ISETP.NE.AND P1, PT, R18, RZ, PT ;  /* 0x000000ff1200720c */ /* 0x000fc60003f25270 */
[----:B-----5:R-:W-:Y:S01]  /*0380*/  FFMA R26, R26, R9, R27 ;  /* 0x000000091a1a7223 */ /* 0x020fe2000000001b */
[----:B------:R-:W-:-:S03]  /*0390*/  LEA R21, R23, R21, 0x3 ;  /* 0x0000001517157211 */ /* 0x000fc600078e18ff */
[----:B------:R-:W-:Y:S01]  /*03a0*/  FFMA R4, R5, R4, R26 ;  /* 0x0000000405047223 */ /* 0x000fe2000000001a */
[----:B------:R-:W-:-:S03]  /*03b0*/  IADD3 R5, P2, PT, R2, 0x20, RZ ;  /* 0x0000002002057810 */ /* 0x000fc60007f5e0ff */
[----:B--2---:R-:W-:-:S04]  /*03c0*/  FFMA R4, R11, R6, R4 ;  /* 0x000000060b047223 */ /* 0x004fc80000000004 */
[----:B------:R-:W-:Y:S01]  /*03d0*/  FFMA R7, R7, R28, R4 ;  /* 0x0000001c07077223 */ /* 0x000fe20000000004 */
[----:B------:R-:W-:-:S03]  /*03e0*/  IADD3.X R4, PT, PT, RZ, R3, RZ, P2, !PT ;  /* 0x00000003ff047210 */ /* 0x000fc600017fe4ff */
[----:B------:R-:W-:Y:S01]  /*03f0*/  FFMA R29, R8, R15, R7 ;  /* 0x0000000f081d7223 */ /* 0x000fe20000000007 */
[----:B------:R-:W-:Y:S06]  /*0400*/  @P1 BRA `(.L_x_2) ;  /* 0xfffffffc00581947 */ /* 0x000fec000383ffff */
.L_x_1:
[----:B------:R-:W-:Y:S05]  /*0410*/  @!P0 BRA `(.L_x_0) ;  /* 0x0000000400088947 */ /* 0x000fea0003800000 */
[----:B------:R-:W-:Y:S02]  /*0420*/  ISETP.GE.U32.AND P1, PT, R24, 0x4, PT ;  /* 0x000000041800780c */ /* 0x000fe40003f26070 */
[----:B------:R-:W-:-:S04]  /*0430*/  LOP3.LUT R14, R0, 0x3, RZ, 0xc0, !PT ;  /* 0x00000003000e7812 */ /* 0x000fc800078ec0ff */
[----:B------:R-:W-:-:S07]  /*0440*/  ISETP.NE.AND P0, PT, R14, RZ, PT ;  /* 0x000000ff0e00720c */ /* 0x000fce0003f05270 */
[----:B------:R-:W-:Y:S06]  /*0450*/  @!P1 BRA `(.L_x_3) ;  /* 0x0000000000709947 */ /* 0x000fec0003800000 */
[----:B------:R-:W0:Y:S01]  /*0460*/  LDC R11, c[0x0][0x39c] ;  /* 0x0000e700ff0b7b82 */ /* 0x000e220000000800 */
[----:B------:R-:W1:Y:S01]  /*0470*/  LDCU.64 UR6, c[0x0][0x380] ;  /* 0x00007000ff0677ac */ /* 0x000e620008000a00 */
[CC--:B------:R-:W-:Y:S02]  /*0480*/  IADD3 R3, PT, PT, R19.reuse, R20.reuse, RZ ;  /* 0x0000001413037210 */ /* 0x0c0fe40007ffe0ff */
[----:B------:R-:W-:-:S04]  /*0490*/  IADD3 R8, P1, PT, R19, R20, RZ ;  /* 0x0000001413087210 */ /* 0x000fc80007f3e0ff */
[----:B------:R-:W2:Y:S08]  /*04a0*/  LDC.64 R4, c[0x0][0x388] ;  /* 0x0000e200ff047b82 */ /* 0x000eb00000000a00 */
[----:B------:R-:W3:Y:S01]  /*04b0*/  LDC.64 R12, c[0x0][0x380] ;  /* 0x0000e000ff0c7b82 */ /* 0x000ee20000000a00 */
[----:B0-----:R-:W-:-:S04]  /*04c0*/  IMAD R7, R20, R11, R16 ;  /* 0x0000000b14077224 */ /* 0x001fc800078e0210 */
[----:B--2---:R-:W-:-:S04]  /*04d0*/  IMAD.WIDE R4, R7, 0x4, R4 ;  /* 0x0000000407047825 */ /* 0x004fc800078e0204 */
[----:B------:R-:W-:Y:S02]  /*04e0*/  IMAD.WIDE R6, R11, 0x4, R4 ;  /* 0x000000040b067825 */ /* 0x000fe400078e0204 */
[----:B------:R-:W2:Y:S02]  /*04f0*/  LDG.E R4, desc[UR4][R4.64] ;  /* 0x0000000404047981 */ /* 0x000ea4000c1e1900 */
[----:B---3--:R-:W-:Y:S01]  /*0500*/  IMAD.WIDE.U32 R12, R3, 0x4, R12 ;  /* 0x00000004030c7825 */ /* 0x008fe200078e000c */
[----:B------:R-:W-:Y:S02]  /*0510*/  IADD3.X R3, PT, PT, RZ, RZ, RZ, P1, !PT ;  /* 0x000000ffff037210 */ /* 0x000fe40000ffe4ff */
[----:B-1----:R-:W-:-:S03]  /*0520*/  LEA R2, P1, R8, UR6, 0x2 ;  /* 0x0000000608027c11 */ /* 0x002fc6000f8210ff */
[----:B------:R-:W2:Y:S01]  /*0530*/  LDG.E R12, desc[UR4][R12.64] ;  /* 0x000000040c0c7981 */ /* 0x000ea2000c1e1900 */
[----:B------:R-:W-:Y:S01]  /*0540*/  LEA.HI.X R3, R8, UR7, R3, 0x2, P1 ;  /* 0x0000000708037c11 */ /* 0x000fe200088f1403 */
[C---:B------:R-:W-:Y:S02]  /*0550*/  IMAD.WIDE R8, R11.reuse, 0x4, R6 ;  /* 0x000000040b087825 */ /* 0x040fe400078e0206 */
[----:B------:R-:W3:Y:S04]  /*0560*/  LDG.E R6, desc[UR4][R6.64] ;  /* 0x0000000406067981 */ /* 0x000ee8000c1e1900 */
[----:B------:R-:W3:Y:S01]  /*0570*/  LDG.E R18, desc[UR4][R2.64+0x4] ;  /* 0x0000040402127981 */ /* 0x000ee2000c1e1900 */
[----:B------:R-:W-:-:S03]  /*0580*/  IMAD.WIDE R10, R11, 0x4, R8 ;  /* 0x000000040b0a7825 */ /* 0x000fc600078e0208 */
[----:B------:R-:W4:Y:S04]  /*0590*/  LDG.E R21, desc[UR4][R8.64] ;  /* 0x0000000408157981 */ /* 0x000f28000c1e1900 */
[----:B------:R-:W4:Y:S04]  /*05a0*/  LDG.E R15, desc[UR4][R2.64+0x8] ;  /* 0x00000804020f7981 */ /* 0x000f28000c1e1900 */
[----:B------:R-:W5:Y:S04]  /*05b0*/  LDG.E R22, desc[UR4][R2.64+0xc] ;  /* 0x00000c0402167981 */ /* 0x000f68000c1e1900 */
[----:B------:R-:W5:Y:S01]  /*05c0*/  LDG.E R10, desc[UR4][R10.64] ;  /* 0x000000040a0a7981 */ /* 0x000f62000c1e1900 */
[----:B------:R-:W-:Y:S01]  /*05d0*/  IADD3 R20, PT, PT, R20, 0x4, RZ ;  /* 0x0000000414147810 */ /* 0x000fe20007ffe0ff */
[----:B--2---:R-:W-:-:S04]  /*05e0*/  FFMA R29, R12, R4, R29 ;  /* 0x000000040c1d7223 */ /* 0x004fc8000000001d */
[----:B---3--:R-:W-:-:S04]  /*05f0*/  FFMA R18, R18, R6, R29 ;  /* 0x0000000612127223 */ /* 0x008fc8000000001d */
[----:B----4-:R-:W-:-:S04]  /*0600*/  FFMA R15, R15, R21, R18 ;  /* 0x000000150f0f7223 */ /* 0x010fc80000000012 */
[----:B-----5:R-:W-:-:S07]  /*0610*/  FFMA R29, R22, R10, R15 ;  /* 0x0000000a161d7223 */ /* 0x020fce000000000f */
.L_x_3:
[----:B------:R-:W-:Y:S05]  /*0620*/  @!P0 BRA `(.L_x_0) ;  /* 0x0000000000848947 */ /* 0x000fea0003800000 */
[----:B------:R-:W-:Y:S01]  /*0630*/  ISETP.NE.AND P1, PT, R14, 0x1, PT ;  /* 0x000000010e00780c */ /* 0x000fe20003f25270 */
[----:B------:R-:W0:Y:S01]  /*0640*/  LDC.64 R8, c[0x0][0x388] ;  /* 0x0000e200ff087b82 */ /* 0x000e220000000a00 */
[----:B------:R-:W-:-:S04]  /*0650*/  LOP3.LUT R0, R0, 0x1, RZ, 0xc0, !PT ;  /* 0x0000000100007812 */ /* 0x000fc800078ec0ff */
[----:B------:R-:W-:-:S03]  /*0660*/  ISETP.NE.U32.AND P0, PT, R0, 0x1, PT ;  /* 0x000000010000780c */ /* 0x000fc60003f05070 */
[----:B------:R-:W1:Y:S04]  /*0670*/  LDC.64 R10, c[0x0][0x380] ;  /* 0x0000e000ff0a7b82 */ /* 0x000e680000000a00 */
[CC--:B------:R-:W-:Y:S02]  /*0680*/  @P1 IADD3 R21, PT, PT, R19.reuse, R20.reuse, RZ ;  /* 0x0000001413151210 */ /* 0x0c0fe40007ffe0ff */
[----:B------:R-:W-:Y:S02]  /*0690*/  @P1 IADD3 R0, P2, PT, R19, R20, RZ ;  /* 0x0000001413001210 */ /* 0x000fe40007f5e0ff */
[----:B------:R-:W2:Y:S02]  /*06a0*/  @P1 LDC R15, c[0x0][0x39c] ;  /* 0x0000e700ff0f1b82 */ /* 0x000ea40000000800 */
[----:B------:R-:W-:-:S06]  /*06b0*/  @P1 IADD3.X R12, PT, PT, RZ, RZ, RZ, P2, !PT ;  /* 0x000000ffff0c1210 */ /* 0x000fcc00017fe4ff */
[----:B------:R-:W3:Y:S08]  /*06c0*/  @P1 LDC.64 R6, c[0x0][0x380] ;  /* 0x0000e000ff061b82 */ /* 0x000ef00000000a00 */
[----:B------:R-:W4:Y:S01]  /*06d0*/  @!P0 LDC R13, c[0x0][0x39c] ;  /* 0x0000e700ff0d8b82 */ /* 0x000f220000000800 */
[----:B-1----:R-:W-:-:S06]  /*06e0*/  @P1 IMAD.WIDE.U32 R10, R21, 0x4, R10 ;  /* 0x00000004150a1825 */ /* 0x002fcc00078e000a */
[----:B------:R-:W5:Y:S01]  /*06f0*/  @P1 LDG.E R10, desc[UR4][R10.64] ;  /* 0x000000040a0a1981 */ /* 0x000f62000c1e1900 */
[----:B------:R-:W1:Y:S01]  /*0700*/  LDC.64 R2, c[0x0][0x380] ;  /* 0x0000e000ff027b82 */ /* 0x000e620000000a00 */
[C---:B--2---:R-:W-:Y:S01]  /*0710*/  @P1 IMAD R23, R20.reuse, R15, R16 ;  /* 0x0000000f14171224 */ /* 0x044fe200078e0210 */
[----:B------:R-:W-:-:S03]  /*0720*/  @P1 IADD3 R20, PT, PT, R20, 0x2, RZ ;  /* 0x0000000214141810 */ /* 0x000fc60007ffe0ff */
[----:B0-----:R-:W-:-:S03]  /*0730*/  @P1 IMAD.WIDE R8, R23, 0x4, R8 ;  /* 0x0000000417081825 */ /* 0x001fc600078e0208 */
[----:B------:R-:W0:Y:S01]  /*0740*/  LDC.64 R4, c[0x0][0x388] ;  /* 0x0000e200ff047b82 */ /* 0x000e220000000a00 */
[C---:B---3--:R-:W-:Y:S02]  /*0750*/  @P1 LEA R6, P2, R0.reuse, R6, 0x2 ;  /* 0x0000000600061211 */ /* 0x048fe400078410ff */
[----:B------:R-:W-:Y:S01]  /*0760*/  @!P0 IADD3 R19, PT, PT, R19, R20, RZ ;  /* 0x0000001413138210 */ /* 0x000fe20007ffe0ff */
[----:B------:R-:W-:Y:S01]  /*0770*/  @P1 IMAD.WIDE R14, R15, 0x4, R8 ;  /* 0x000000040f0e1825 */ /* 0x000fe200078e0208 */
[----:B------:R-:W-:Y:S02]  /*0780*/  @P1 LEA.HI.X R7, R0, R7, R12, 0x2, P2 ;  /* 0x0000000700071211 */ /* 0x000fe400010f140c */
[----:B------:R-:W5:Y:S01]  /*0790*/  @P1 LDG.E R0, desc[UR4][R8.64] ;  /* 0x0000000408001981 */ /* 0x000f62000c1e1900 */
[----:B----4-:R-:W-:-:S03]  /*07a0*/  @!P0 IMAD R13, R20, R13, R16 ;  /* 0x0000000d140d8224 */ /* 0x010fc600078e0210 */
[----:B------:R-:W2:Y:S04]  /*07b0*/  @P1 LDG.E R7, desc[UR4][R6.64+0x4] ;  /* 0x0000040406071981 */ /* 0x000ea8000c1e1900 */
[----:B------:R-:W2:Y:S01]  /*07c0*/  @P1 LDG.E R14, desc[UR4][R14.64] ;  /* 0x000000040e0e1981 */ /* 0x000ea2000c1e1900 */
[----:B-1----:R-:W-:-:S06]  /*07d0*/  @!P0 IMAD.WIDE.U32 R2, R19, 0x4, R2 ;  /* 0x0000000413028825 */ /* 0x002fcc00078e0002 */
[----:B------:R-:W3:Y:S01]  /*07e0*/  @!P0 LDG.E R2, desc[UR4][R2.64] ;  /* 0x0000000402028981 */ /* 0x000ee2000c1e1900 */
[----:B0-----:R-:W-:-:S06]  /*07f0*/  @!P0 IMAD.WIDE R4, R13, 0x4, R4 ;  /* 0x000000040d048825 */ /* 0x001fcc00078e0204 */
[----:B------:R-:W3:Y:S01]  /*0800*/  @!P0 LDG.E R4, desc[UR4][R4.64] ;  /* 0x0000000404048981 */ /* 0x000ee2000c1e1900 */
[----:B-----5:R-:W-:-:S04]  /*0810*/  @P1 FFMA R0, R10, R0, R29 ;  /* 0x000000000a001223 */ /* 0x020fc8000000001d */
[----:B--2---:R-:W-:-:S04]  /*0820*/  @P1 FFMA R29, R7, R14, R0 ;  /* 0x0000000e071d1223 */ /* 0x004fc80000000000 */
[----:B---3--:R-:W-:-:S07]  /*0830*/  @!P0 FFMA R29, R2, R4, R29 ;  /* 0x00000004021d8223 */ /* 0x008fce000000001d */
.L_x_0:
[----:B------:R-:W0:Y:S01]  /*0840*/  LDC.64 R2, c[0x0][0x390] ;  /* 0x0000e400ff027b82 */ /* 0x000e220000000a00 */
[----:B------:R-:W1:Y:S02]  /*0850*/  LDCU UR6, c[0x0][0x39c] ;  /* 0x00007380ff0677ac */ /* 0x000e640008000800 */
[----:B-1----:R-:W-:-:S04]  /*0860*/  IMAD R17, R17, UR6, R16 ;  /* 0x0000000611117c24 */ /* 0x002fc8000f8e0210 */
[----:B0-----:R-:W-:-:S05]  /*0870*/  IMAD.WIDE R2, R17, 0x4, R2 ;  /* 0x0000000411027825 */ /* 0x001fca00078e0202 */
[----:B------:R-:W-:Y:S01]  /*0880*/  STG.E desc[UR4][R2.64], R29 ;  /* 0x0000001d02007986 */ /* 0x000fe2000c101904 */
[----:B------:R-:W-:Y:S05]  /*0890*/  EXIT ;  /* 0x000000000000794d */ /* 0x000fea0003800000 */
.L_x_4:
[----:B------:R-:W-:-:S00]  /*08a0*/  BRA `(.L_x_4) ;  /* 0xfffffffc00fc7947 */ /* 0x000fc0000383ffff */
[----:B------:R-:W-:-:S00]  /*08b0*/  NOP ;  /* 0x0000000000007918 */ /* 0x000fc00000000000 */
        /* <DEDUP_REMOVED lines=12> */
.L_x_77:


//--------------------- .text.matrixMulv2         --------------------------
	.section	.text.matrixMulv2,"ax",@progbits
	.align	128
        .global         matrixMulv2
        .type           matrixMulv2,@function
        .size           matrixMulv2,(.L_x_78 - matrixMulv2)
        .other          matrixMulv2,@"STO_CUDA_ENTRY STV_DEFAULT"
matrixMulv2:
.text.matrixMulv2:
[----:B------:R-:W-:Y:S01]  /*0000*/  LDC R1, c[0x0][0x37c] ;  /* 0x0000df00ff017b82 */ /* 0x000fe20000000800 */
[----:B------:R-:W0:Y:S07]  /*0010*/  LDCU UR9, c[0x0][0x360] ;  /* 0x00006c00ff0977ac */ /* 0x000e2e0008000800 */
[----:B------:R-:W1:Y:S01]  /*0020*/  LDC R4, c[0x0][0x398] ;  /* 0x0000e600ff047b82 */ /* 0x000e620000000800 */
[----:B------:R-:W2:Y:S01]  /*0030*/  LDCU UR10, c[0x0][0x364] ;  /* 0x00006c80ff0a77ac */ /* 0x000ea20008000800 */
[----:B------:R-:W0:Y:S02]  /*0040*/  LDCU UR11, c[0x0][0x370] ;  /* 0x00006e00ff0b77ac */ /* 0x000e240008000800 */
[----:B0-----:R-:W-:-:S06]  /*0050*/  UIMAD UR4, UR9, UR11, URZ ;  /* 0x0000000b090472a4 */ /* 0x001fcc000f8e02ff */
[----:B------:R-:W-:Y:S02]  /*0060*/  IADD3 R5, PT, PT, RZ, -UR4, RZ ;  /* 0x80000004ff057c10 */ /* 0x000fe4000fffe0ff */
[----:B------:R-:W-:Y:S01]  /*0070*/  ISETP.NE.U32.AND P2, PT, RZ, UR4, PT ;  /* 0x00000004ff007c0c */ /* 0x000fe2000bf45070 */
[----:B------:R-:W0:Y:S08]  /*0080*/  I2F.U32.RP R0, UR4 ;  /* 0x0000000400007d06 */ /* 0x000e300008209000 */
[----:B0-----:R-:W0:Y:S02]  /*0090*/  MUFU.RCP R0, R0 ;  /* 0x0000000000007308 */ /* 0x001e240000001000 */
[----:B0-----:R-:W-:-:S06]  /*00a0*/  IADD3 R2, PT, PT, R0, 0xffffffe, RZ ;  /* 0x0ffffffe00027810 */ /* 0x001fcc0007ffe0ff */
[----:B------:R0:W3:Y:S02]  /*00b0*/  F2I.FTZ.U32.TRUNC.NTZ R3, R2 ;  /* 0x0000000200037305 */ /* 0x0000e4000021f000 */
[----:B0-----:R-:W-:Y:S02]  /*00c0*/  HFMA2 R2, -RZ, RZ, 0, 0 ;  /* 0x00000000ff027431 */ /* 0x001fe400000001ff */
[----:B---3--:R-:W-:-:S04]  /*00d0*/  IMAD R5, R5, R3, RZ ;  /* 0x0000000305057224 */ /* 0x008fc800078e02ff */
[----:B------:R-:W-:-:S06]  /*00e0*/  IMAD.HI.U32 R3, R3, R5, R2 ;  /* 0x0000000503037227 */ /* 0x000fcc00078e0002 */
[----:B-1----:R-:W-:-:S05]  /*00f0*/  IMAD.HI.U32 R3, R3, R4, RZ ;  /* 0x0000000403037227 */ /* 0x002fca00078e00ff */
[----:B------:R-:W-:-:S05]  /*0100*/  IADD3 R5, PT, PT, -R3, RZ, RZ ;  /* 0x000000ff03057210 */ /* 0x000fca0007ffe1ff */
[----:B------:R-:W-:-:S05]  /*0110*/  IMAD R0, R5, UR4, R4 ;  /* 0x0000000405007c24 */ /* 0x000fca000f8e0204 */
[----:B------:R-:W-:-:S13]  /*0120*/  ISETP.GE.U32.AND P0, PT, R0, UR4, PT ;  /* 0x0000000400007c0c */ /* 0x000fda000bf06070 */
[----:B------:R-:W-:Y:S01]  /*0130*/  @P0 VIADD R0, R0, -UR4 ;  /* 0x8000000400000c36 */ /* 0x000fe20008000000 */
[----:B------:R-:W-:-:S04]  /*0140*/  @P0 IADD3 R3, PT, PT, R3, 0x1, RZ ;  /* 0x0000000103030810 */ /* 0x000fc80007ffe0ff */
[----:B------:R-:W-:-:S13]  /*0150*/  ISETP.GE.U32.AND P1, PT, R0, UR4, PT ;  /* 0x0000000400007c0c */ /* 0x000fda000bf26070 */
[----:B------:R-:W-:Y:S02]  /*0160*/  @P1 IADD3 R3, PT, PT, R3, 0x1, RZ ;  /* 0x0000000103031810 */ /* 0x000fe40007ffe0ff */
[----:B------:R-:W-:-:S04]  /*0170*/  @!P2 LOP3.LUT R3, RZ, UR4, RZ, 0x33, !PT ;  /* 0x00000004ff03ac12 */ /* 0x000fc8000f8e33ff */
[----:B------:R-:W-:-:S04]  /*0180*/  IADD3 R7, PT, PT, R3, 0x1, RZ ;  /* 0x0000000103077810 */ /* 0x000fc80007ffe0ff */
[----:B------:R-:W-:-:S13]  /*0190*/  ISETP.NE.AND P0, PT, R7, RZ, PT ;  /* 0x000000ff0700720c */ /* 0x000fda0003f05270 */
[----:B--2---:R-:W-:Y:S05]  /*01a0*/  @!P0 EXIT ;  /* 0x000000000000894d */ /* 0x004fea0003800000 */
[----:B------:R-:W0:Y:S01]  /*01b0*/  LDC R8, c[0x0][0x374] ;  /* 0x0000dd00ff087b82 */ /* 0x000e220000000800 */
[----:B------:R-:W1:Y:S01]  /*01c0*/  LDCU UR4, c[0x0][0x3a0] ;  /* 0x00007400ff0477ac */ /* 0x000e620008000800 */
[----:B------:R-:W2:Y:S06]  /*01d0*/  LDCU.64 UR12, c[0x0][0x358] ;  /* 0x00006b00ff0c77ac */ /* 0x000eac0008000a00 */
[----:B------:R-:W3:Y:S08]  /*01e0*/  LDC R9, c[0x0][0x39c] ;  /* 0x0000e700ff097b82 */ /* 0x000ef00000000800 */
[----:B------:R-:W4:Y:S01]  /*01f0*/  S2UR UR8, SR_CTAID.Y ;  /* 0x00000000000879c3 */ /* 0x000f220000002600 */
[----:B-1----:R-:W-:Y:S01]  /*0200*/  UISETP.GT.AND UP0, UPT, UR4, URZ, UPT ;  /* 0x000000ff0400728c */ /* 0x002fe2000bf04270 */
[----:B0-----:R-:W-:-:S04]  /*0210*/  IMAD R0, R8, UR10, RZ ;  /* 0x0000000a08007c24 */ /* 0x001fc8000f8e02ff */
[----:B------:R-:W0:Y:S01]  /*0220*/  I2F.U32.RP R4, R0 ;  /* 0x0000000000047306 */ /* 0x000e220000209000 */
[----:B------:R-:W-:Y:S02]  /*0230*/  IADD3 R5, PT, PT, RZ, -R0, RZ ;  /* 0x80000000ff057210 */ /* 0x000fe40007ffe0ff */
[----:B------:R-:W-:-:S05]  /*0240*/  ISETP.NE.U32.AND P2, PT, R0, RZ, PT ;  /* 0x000000ff0000720c */ /* 0x000fca0003f45070 */
[----:B0-----:R-:W0:Y:S02]  /*0250*/  MUFU.RCP R4, R4 ;  /* 0x0000000400047308 */ /* 0x001e240000001000 */
[----:B0-----:R-:W-:-:S06]  /*0260*/  VIADD R2, R4, 0xffffffe ;  /* 0x0ffffffe04027836 */ /* 0x001fcc0000000000 */
[----:B------:R0:W1:Y:S02]  /*0270*/  F2I.FTZ.U32.TRUNC.NTZ R3, R2 ;  /* 0x0000000200037305 */ /* 0x000064000021f000 */
[----:B0-----:R-:W-:Y:S01]  /*0280*/  MOV R2, RZ ;  /* 0x000000ff00027202 */ /* 0x001fe20000000f00 */
[----:B-1----:R-:W-:-:S04]  /*0290*/  IMAD R5, R5, R3, RZ ;  /* 0x0000000305057224 */ /* 0x002fc800078e02ff */
[----:B------:R-:W-:-:S06]  /*02a0*/  IMAD.HI.U32 R3, R3, R5, R2 ;  /* 0x0000000503037227 */ /* 0x000fcc00078e0002 */
[----:B---3--:R-:W-:-:S05]  /*02b0*/  IMAD.HI.U32 R6, R3, R9, RZ ;  /* 0x0000000903067227 */ /* 0x008fca00078e00ff */
[----:B------:R-:W-:-:S05]  /*02c0*/  IADD3 R3, PT, PT, -R6, RZ, RZ ;  /* 0x000000ff06037210 */ /* 0x000fca0007ffe1ff */
[----:B------:R-:W-:Y:S02]  /*02d0*/  IMAD R3, R0, R3, R9 ;  /* 0x0000000300037224 */ /* 0x000fe400078e0209 */
[----:B------:R-:W0:Y:S03]  /*02e0*/  S2R R9, SR_TID.Y ;  /* 0x0000000000097919 */ /* 0x000e260000002200 */
[----:B------:R-:W-:-:S13]  /*02f0*/  ISETP.GE.U32.AND P0, PT, R3, R0, PT ;  /* 0x000000000300720c */ /* 0x000fda0003f06070 */
[----:B------:R-:W-:Y:S01]  /*0300*/  @P0 IMAD.IADD R3, R3, 0x1, -R0 ;  /* 0x0000000103030824 */ /* 0x000fe200078e0a00 */
[----:B------:R-:W-:-:S04]  /*0310*/  @P0 IADD3 R6, PT, PT, R6, 0x1, RZ ;  /* 0x0000000106060810 */ /* 0x000fc80007ffe0ff */
[----:B------:R-:W-:-:S13]  /*0320*/  ISETP.GE.U32.AND P1, PT, R3, R0, PT ;  /* 0x000000000300720c */ /* 0x000fda0003f26070 */
[----:B------:R-:W-:Y:S02]  /*0330*/  @P1 IADD3 R6, PT, PT, R6, 0x1, RZ ;  /* 0x0000000106061810 */ /* 0x000fe40007ffe0ff */
[----:B------:R-:W-:Y:S01]  /*0340*/  @!P2 LOP3.LUT R6, RZ, R0, RZ, 0x33, !PT ;  /* 0x00000000ff06a212 */ /* 0x000fe200078e33ff */
[----:B0-2-4-:R-:W-:Y:S06]  /*0350*/  BRA.U UP0, `(.L_x_5) ;  /* 0x0000000500487547 */ /* 0x015fec000b800000 */
[----:B------:R-:W0:Y:S01]  /*0360*/  S2R R14, SR_CTAID.X ;  /* 0x00000000000e7919 */ /* 0x000e220000002500 */
[----:B------:R-:W-:Y:S01]  /*0370*/  IADD3 R20, PT, PT, R6, 0x1, RZ ;  /* 0x0000000106147810 */ /* 0x000fe20007ffe0ff */
[----:B------:R-:W-:Y:S01]  /*0380*/  IMAD.MOV.U32 R16, RZ, RZ, RZ ;  /* 0x000000ffff107224 */ /* 0x000fe200078e00ff */
[----:B------:R-:W1:Y:S02]  /*0390*/  S2R R15, SR_TID.X ;  /* 0x00000000000f7919 */ /* 0x000e640000002100 */
[C---:B------:R-:W-:Y:S02]  /*03a0*/  LOP3.LUT R21, R20.reuse, 0x3, RZ, 0xc0, !PT ;  /* 0x0000000314157812 */ /* 0x040fe400078ec0ff */
[----:B------:R-:W-:-:S07]  /*03b0*/  LOP3.LUT R17, R20, 0xfffffffc, RZ, 0xc0, !PT ;  /* 0xfffffffc14117812 */ /* 0x000fce00078ec0ff */
.L_x_9:
[----:B------:R-:W-:Y:S02]  /*03c0*/  ISETP.NE.AND P0, PT, R20, RZ, PT ;  /* 0x000000ff1400720c */ /* 0x000fe40003f05270 */
[----:B--2---:R-:W-:Y:S02]  /*03d0*/  MOV R3, R16 ;  /* 0x0000001000037202 */ /* 0x004fe40000000f00 */
[----:B------:R-:W-:-:S04]  /*03e0*/  IADD3 R16, PT, PT, R16, 0x1, RZ ;  /* 0x0000000110107810 */ /* 0x000fc80007ffe0ff */
[----:B------:R-:W-:-:S05]  /*03f0*/  ISETP.GE.U32.AND P4, PT, R16, R7, PT ;  /* 0x000000071000720c */ /* 0x000fca0003f86070 */
[----:B------:R-:W-:Y:S08]  /*0400*/  @!P0 BRA `(.L_x_6) ;  /* 0x0000000400148947 */ /* 0x000ff00003800000 */
[----:B------:R-:W-:Y:S01]  /*0410*/  ISETP.GE.U32.AND P0, PT, R6, 0x3, PT ;  /* 0x000000030600780c */ /* 0x000fe20003f06070 */
[----:B0-----:R-:W-:Y:S02]  /*0420*/  IMAD R18, R3, UR11, R14 ;  /* 0x0000000b03127c24 */ /* 0x001fe4000f8e020e */
[----:B------:R-:W-:Y:S02]  /*0430*/  HFMA2 R3, -RZ, RZ, 0, 0 ;  /* 0x00000000ff037431 */ /* 0x000fe400000001ff */
[----:B-1----:R-:W-:-:S08]  /*0440*/  IMAD R18, R18, UR9, R15 ;  /* 0x0000000912127c24 */ /* 0x002fd0000f8e020f */
[----:B------:R-:W-:Y:S05]  /*0450*/  @!P0 BRA `(.L_x_7) ;  /* 0x00000000008c8947 */ /* 0x000fea0003800000 */
[----:B------:R-:W-:Y:S01]  /*0460*/  MOV R19, RZ ;  /* 0x000000ff00137202 */ /* 0x000fe20000000f00 */
[----:B------:R-:W0:Y:S06]  /*0470*/  LDCU.64 UR4, c[0x0][0x398] ;  /* 0x00007300ff0477ac */ /* 0x000e2c0008000a00 */
.L_x_8:
[----:B----4-:R-:W-:Y:S01]  /*0480*/  IMAD R2, R8, R19, UR8 ;  /* 0x0000000808027e24 */ /* 0x010fe2000f8e0213 */
[----:B------:R-:W-:-:S03]  /*0490*/  IADD3 R19, PT, PT, R19, 0x4, RZ ;  /* 0x0000000413137810 */ /* 0x000fc60007ffe0ff */
[----:B------:R-:W-:-:S04]  /*04a0*/  IMAD R27, R2, UR10, R9 ;  /* 0x0000000a021b7c24 */ /* 0x000fc8000f8e0209 */
[----:B------:R-:W-:Y:S01]  /*04b0*/  IMAD.IADD R29, R0, 0x1, R27 ;  /* 0x00000001001d7824 */ /* 0x000fe200078e021b */
[----:B0-----:R-:W-:-:S04]  /*04c0*/  ISETP.GE.AND P2, PT, R27, UR5, PT ;  /* 0x000000051b007c0c */ /* 0x001fc8000bf46270 */
[C---:B------:R-:W-:Y:S02]  /*04d0*/  IADD3 R25, PT, PT, R0.reuse, R29, RZ ;  /* 0x0000001d00197210 */ /* 0x040fe40007ffe0ff */
[----:B------:R-:W-:Y:S02]  /*04e0*/  ISETP.GE.AND P3, PT, R29, UR5, PT ;  /* 0x000000051d007c0c */ /* 0x000fe4000bf66270 */
[----:B------:R-:W-:Y:S02]  /*04f0*/  IADD3 R23, PT, PT, R0, R25, RZ ;  /* 0x0000001900177210 */ /* 0x000fe40007ffe0ff */
[----:B------:R-:W-:Y:S02]  /*0500*/  ISETP.GE.AND P0, PT, R25, UR5, PT ;  /* 0x0000000519007c0c */ /* 0x000fe4000bf06270 */
[----:B------:R-:W-:Y:S02]  /*0510*/  ISETP.GE.AND P1, PT, R23, UR5, PT ;  /* 0x0000000517007c0c */ /* 0x000fe4000bf26270 */
[----:B------:R-:W-:-:S02]  /*0520*/  ISETP.GE.OR P2, PT, R18, UR4, P2 ;  /* 0x0000000412007c0c */ /* 0x000fc40009746670 */
[C---:B------:R-:W-:Y:S02]  /*0530*/  ISETP.GE.OR P3, PT, R18.reuse, UR4, P3 ;  /* 0x0000000412007c0c */ /* 0x040fe40009f66670 */
[C---:B------:R-:W-:Y:S02]  /*0540*/  ISETP.GE.OR P0, PT, R18.reuse, UR4, P0 ;  /* 0x0000000412007c0c */ /* 0x040fe40008706670 */
[----:B------:R-:W-:-:S07]  /*0550*/  ISETP.GE.OR P1, PT, R18, UR4, P1 ;  /* 0x0000000412007c0c */ /* 0x000fce0008f26670 */
[----:B------:R-:W0:Y:S01]  /*0560*/  @!P2 LDC.64 R4, c[0x0][0x390] ;  /* 0x0000e400ff04ab82 */ /* 0x000e220000000a00 */
[C---:B------:R-:W-:Y:S02]  /*0570*/  @!P2 IMAD R27, R18.reuse, UR5, R27 ;  /* 0x00000005121bac24 */ /* 0x040fe4000f8e021b */
[C---:B------:R-:W-:Y:S02]  /*0580*/  @!P3 IMAD R29, R18.reuse, UR5, R29 ;  /* 0x00000005121dbc24 */ /* 0x040fe4000f8e021d */
[C---:B------:R-:W-:Y:S02]  /*0590*/  @!P0 IMAD R25, R18.reuse, UR5, R25 ;  /* 0x0000000512198c24 */ /* 0x040fe4000f8e0219 */
[----:B------:R-:W-:Y:S01]  /*05a0*/  @!P1 IMAD R23, R18, UR5, R23 ;  /* 0x0000000512179c24 */ /* 0x000fe2000f8e0217 */
[----:B------:R-:W1:Y:S08]  /*05b0*/  @!P3 LDC.64 R12, c[0x0][0x390] ;  /* 0x0000e400ff0cbb82 */ /* 0x000e700000000a00 */
[----:B------:R-:W2:Y:S08]  /*05c0*/  @!P0 LDC.64 R10, c[0x0][0x390] ;  /* 0x0000e400ff0a8b82 */ /* 0x000eb00000000a00 */
[----:B------:R-:W3:Y:S01]  /*05d0*/  @!P1 LDC.64 R2, c[0x0][0x390] ;  /* 0x0000e400ff029b82 */ /* 0x000ee20000000a00 */
[----:B0-----:R-:W-:-:S05]  /*05e0*/  @!P2 IMAD.WIDE R4, R27, 0x4, R4 ;  /* 0x000000041b04a825 */ /* 0x001fca00078e0204 */
[----:B------:R4:W-:Y:S01]  /*05f0*/  @!P2 STG.E desc[UR12][R4.64], RZ ;  /* 0x000000ff0400a986 */ /* 0x0009e2000c10190c */
[----:B-1----:R-:W-:-:S05]  /*0600*/  @!P3 IMAD.WIDE R12, R29, 0x4, R12 ;  /* 0x000000041d0cb825 */ /* 0x002fca00078e020c */
[----:B------:R4:W-:Y:S01]  /*0610*/  @!P3 STG.E desc[UR12][R12.64], RZ ;  /* 0x000000ff0c00b986 */ /* 0x0009e2000c10190c */
[----:B--2---:R-:W-:-:S05]  /*0620*/  @!P0 IMAD.WIDE R10, R25, 0x4, R10 ;  /* 0x00000004190a8825 */ /* 0x004fca00078e020a */
[----:B------:R4:W-:Y:S01]  /*0630*/  @!P0 STG.E desc[UR12][R10.64], RZ ;  /* 0x000000ff0a008986 */ /* 0x0009e2000c10190c */
[----:B------:R-:W-:Y:S01]  /*0640*/  ISETP.NE.AND P0, PT, R19, R17, PT ;  /* 0x000000111300720c */ /* 0x000fe20003f05270 */
[----:B---3--:R-:W-:-:S05]  /*0650*/  @!P1 IMAD.WIDE R2, R23, 0x4, R2 ;  /* 0x0000000417029825 */ /* 0x008fca00078e0202 */
[----:B------:R4:W-:Y:S07]  /*0660*/  @!P1 STG.E desc[UR12][R2.64], RZ ;  /* 0x000000ff02009986 */ /* 0x0009ee000c10190c */
[----:B------:R-:W-:Y:S05]  /*0670*/  @P0 BRA `(.L_x_8) ;  /* 0xfffffffc00800947 */ /* 0x000fea000383ffff */
[----:B----4-:R-:W-:-:S07]  /*0680*/  MOV R3, R17 ;  /* 0x0000001100037202 */ /* 0x010fce0000000f00 */
.L_x_7:
[----:B------:R-:W-:-:S13]  /*0690*/  ISETP.NE.AND P0, PT, R21, RZ, PT ;  /* 0x000000ff1500720c */ /* 0x000fda0003f05270 */
[----:B------:R-:W-:Y:S05]  /*06a0*/  @!P0 BRA `(.L_x_6) ;  /* 0x00000000006c8947 */ /* 0x000fea0003800000 */
[----:B------:R-:W0:Y:S01]  /*06b0*/  LDCU.64 UR4, c[0x0][0x398] ;  /* 0x00007300ff0477ac */ /* 0x000e220008000a00 */
[----:B------:R-:W-:-:S04]  /*06c0*/  IMAD R2, R8, R3, UR8 ;  /* 0x0000000808027e24 */ /* 0x000fc8000f8e0203 */
[----:B------:R-:W-:-:S05]  /*06d0*/  IMAD R11, R2, UR10, R9 ;  /* 0x0000000a020b7c24 */ /* 0x000fca000f8e0209 */
[----:B0-----:R-:W-:-:S04]  /*06e0*/  ISETP.GE.AND P0, PT, R11, UR5, PT ;  /* 0x000000050b007c0c */ /* 0x001fc8000bf06270 */
[----:B------:R-:W-:-:S13]  /*06f0*/  ISETP.GE.OR P0, PT, R18, UR4, P0 ;  /* 0x0000000412007c0c */ /* 0x000fda0008706670 */
[----:B------:R-:W0:Y:S01]  /*0700*/  @!P0 LDC.64 R2, c[0x0][0x390] ;  /* 0x0000e400ff028b82 */ /* 0x000e220000000a00 */
[----:B------:R-:W-:-:S04]  /*0710*/  @!P0 IMAD R5, R18, UR5, R11 ;  /* 0x0000000512058c24 */ /* 0x000fc8000f8e020b */
[----:B0-----:R-:W-:-:S05]  /*0720*/  @!P0 IMAD.WIDE R2, R5, 0x4, R2 ;  /* 0x0000000405028825 */ /* 0x001fca00078e0202 */
[----:B------:R2:W-:Y:S01]  /*0730*/  @!P0 STG.E desc[UR12][R2.64], RZ ;  /* 0x000000ff02008986 */ /* 0x0005e2000c10190c */
[----:B------:R-:W-:-:S13]  /*0740*/  ISETP.NE.AND P0, PT, R21, 0x1, PT ;  /* 0x000000011500780c */ /* 0x000fda0003f05270 */
[----:B--2---:R-:W-:Y:S05]  /*0750*/  @!P0 BRA `(.L_x_6) ;  /* 0x0000000000408947 */ /* 0x004fea0003800000 */
[----:B------:R-:W-:-:S05]  /*0760*/  IMAD.IADD R11, R0, 0x1, R11 ;  /* 0x00000001000b7824 */ /* 0x000fca00078e020b */
[----:B------:R-:W-:-:S04]  /*0770*/  ISETP.GE.AND P0, PT, R11, UR5, PT ;  /* 0x000000050b007c0c */ /* 0x000fc8000bf06270 */
[----:B------:R-:W-:-:S13]  /*0780*/  ISETP.GE.OR P0, PT, R18, UR4, P0 ;  /* 0x0000000412007c0c */ /* 0x000fda0008706670 */
[----:B------:R-:W0:Y:S01]  /*0790*/  @!P0 LDC.64 R2, c[0x0][0x390] ;  /* 0x0000e400ff028b82 */ /* 0x000e220000000a00 */
[----:B------:R-:W-:-:S04]  /*07a0*/  @!P0 IMAD R5, R18, UR5, R11 ;  /* 0x0000000512058c24 */ /* 0x000fc8000f8e020b */
[----:B0-----:R-:W-:-:S05]  /*07b0*/  @!P0 IMAD.WIDE R2, R5, 0x4, R2 ;  /* 0x0000000405028825 */ /* 0x001fca00078e0202 */
[----:B------:R2:W-:Y:S01]  /*07c0*/  @!P0 STG.E desc[UR12][R2.64], RZ ;  /* 0x000000ff02008986 */ /* 0x0005e2000c10190c */
[----:B------:R-:W-:-:S13]  /*07d0*/  ISETP.NE.AND P0, PT, R21, 0x2, PT ;  /* 0x000000021500780c */ /* 0x000fda0003f05270 */
[----:B--2---:R-:W-:Y:S05]  /*07e0*/  @!P0 BRA `(.L_x_6) ;  /* 0x00000000001c8947 */ /* 0x004fea0003800000 */
[----:B------:R-:W-:-:S04]  /*07f0*/  IADD3 R5, PT, PT, R0, R11, RZ ;  /* 0x0000000b00057210 */ /* 0x000fc80007ffe0ff */
[----:B------:R-:W-:-:S04]  /*0800*/  ISETP.GE.AND P0, PT, R5, UR5, PT ;  /* 0x0000000505007c0c */ /* 0x000fc8000bf06270 */
[----:B------:R-:W-:-:S13]  /*0810*/  ISETP.GE.OR P0, PT, R18, UR4, P0 ;  /* 0x0000000412007c0c */ /* 0x000fda0008706670 */
[----:B------:R-:W0:Y:S01]  /*0820*/  @!P0 LDC.64 R2, c[0x0][0x390] ;  /* 0x0000e400ff028b82 */ /* 0x000e220000000a00 */
[----:B------:R-:W-:-:S04]  /*0830*/  @!P0 IMAD R5, R18, UR5, R5 ;  /* 0x0000000512058c24 */ /* 0x000fc8000f8e0205 */
[----:B0-----:R-:W-:-:S05]  /*0840*/  @!P0 IMAD.WIDE R2, R5, 0x4, R2 ;  /* 0x0000000405028825 */ /* 0x001fca00078e0202 */
[----:B------:R2:W-:Y:S02]  /*0850*/  @!P0 STG.E desc[UR12][R2.64], RZ ;  /* 0x000000ff02008986 */ /* 0x0005e4000c10190c */
.L_x_6:
[----:B------:R-:W-:Y:S05]  /*0860*/  @!P4 BRA `(.L_x_9) ;  /* 0xfffffff800d4c947 */ /* 0x000fea000383ffff */
[----:B------:R-:W-:Y:S05]  /*0870*/  EXIT ;  /* 0x000000000000794d */ /* 0x000fea0003800000 */
.L_x_5:
[----:B------:R-:W0:Y:S01]  /*0880*/  LDCU.64 UR6, c[0x0][0x380] ;  /* 0x00007000ff0677ac */ /* 0x000e220008000a00 */
[----:B------:R-:W-:Y:S01]  /*0890*/  HFMA2 R4, -RZ, RZ, 0, 0 ;  /* 0x00000000ff047431 */ /* 0x000fe200000001ff */
[----:B------:R-:W-:Y:S02]  /*08a0*/  ULOP3.LUT UR4, UR4, 0x7, URZ, 0xc0, !UPT ;  /* 0x0000000704047892 */ /* 0x000fe4000f8ec0ff */
[----:B0-----:R-:W-:-:S04]  /*08b0*/  UIADD3 UR5, UP0, UPT, UR6, 0x10, URZ ;  /* 0x0000001006057890 */ /* 0x001fc8000ff1e0ff */
[----:B------:R-:W-:-:S12]  /*08c0*/  UIADD3.X UR6, UPT, UPT, URZ, UR7, URZ, UP0, !UPT ;  /* 0x00000007ff067290 */ /* 0x000fd800087fe4ff */
.L_x_18:
[----:B0-----:R-:W0:Y:S01]  /*08d0*/  S2R R5, SR_CTAID.X ;  /* 0x0000000000057919 */ /* 0x001e220000002500 */
[----:B------:R-:W-:Y:S01]  /*08e0*/  ISETP.NE.AND P0, PT, R6, -0x1, PT ;  /* 0xffffffff0600780c */ /* 0x000fe20003f05270 */
[----:B------:R-:W1:Y:S01]  /*08f0*/  S2R R0, SR_TID.X ;  /* 0x0000000000007919 */ /* 0x000e620000002100 */
[C---:B0-----:R-:W-:Y:S01]  /*0900*/  IMAD R5, R4.reuse, UR11, R5 ;  /* 0x0000000b04057c24 */ /* 0x041fe2000f8e0205 */
[----:B------:R-:W-:-:S03]  /*0910*/  IADD3 R4, PT, PT, R4, 0x1, RZ ;  /* 0x0000000104047810 */ /* 0x000fc60007ffe0ff */
[----:B-1----:R-:W-:Y:S01]  /*0920*/  IMAD R5, R5, UR9, R0 ;  /* 0x0000000905057c24 */ /* 0x002fe2000f8e0200 */
[----:B------:R-:W-:-:S06]  /*0930*/  ISETP.GE.U32.AND P1, PT, R4, R7, PT ;  /* 0x000000070400720c */ /* 0x000fcc0003f26070 */
[----:B------:R-:W-:Y:S07]  /*0940*/  @!P0 BRA `(.L_x_10) ;  /* 0x0000000400f48947 */ /* 0x000fee0003800000 */
[----:B------:R-:W0:Y:S01]  /*0950*/  LDCU UR7, c[0x0][0x3a0] ;  /* 0x00007400ff0777ac */ /* 0x000e220008000800 */
[----:B------:R-:W-:Y:S01]  /*0960*/  MOV R3, RZ ;  /* 0x000000ff00037202 */ /* 0x000fe20000000f00 */
[----:B0-----:R-:W-:-:S07]  /*0970*/  IMAD R2, R5, UR7, RZ ;  /* 0x0000000705027c24 */ /* 0x001fce000f8e02ff */
.L_x_17:
[----:B0-----:R-:W0:Y:S01]  /*0980*/  S2R R9, SR_TID.Y ;  /* 0x0000000000097919 */ /* 0x001e220000002200 */
[----:B------:R-:W1:Y:S01]  /*0990*/  LDC.64 R10, c[0x0][0x398] ;  /* 0x0000e600ff0a7b82 */ /* 0x000e620000000a00 */
[----:B------:R-:W-:Y:S01]  /*09a0*/  IMAD R0, R8, R3, UR8 ;  /* 0x0000000808007e24 */ /* 0x000fe2000f8e0203 */
[----:B------:R-:W-:Y:S01]  /*09b0*/  BSSY.RECONVERGENT B0, `(.L_x_11) ;  /* 0x0000075000007945 */ /* 0x000fe20003800200 */
[C---:B------:R-:W-:Y:S01]  /*09c0*/  ISETP.NE.AND P2, PT, R3.reuse, R6, PT ;  /* 0x000000060300720c */ /* 0x040fe20003f45270 */
[----:B------:R-:W-:Y:S02]  /*09d0*/  VIADD R3, R3, 0x1 ;  /* 0x0000000103037836 */ /* 0x000fe40000000000 */
[----:B0-----:R-:W-:-:S05]  /*09e0*/  IMAD R0, R0, UR10, R9 ;  /* 0x0000000a00007c24 */ /* 0x001fca000f8e0209 */
[----:B-1----:R-:W-:-:S04]  /*09f0*/  ISETP.GE.AND P0, PT, R0, R11, PT ;  /* 0x0000000b0000720c */ /* 0x002fc80003f06270 */
[----:B------:R-:W-:-:S13]  /*0a00*/  ISETP.GE.OR P0, PT, R5, R10, P0 ;  /* 0x0000000a0500720c */ /* 0x000fda0000706670 */
[----:B------:R-:W-:Y:S05]  /*0a10*/  @P0 BRA `(.L_x_12) ;  /* 0x0000000400b80947 */ /* 0x000fea0003800000 */
[----:B------:R-:W0:Y:S01]  /*0a20*/  LDC R9, c[0x0][0x3a0] ;  /* 0x0000e800ff097b82 */ /* 0x000e220000000800 */
[----:B------:R-:W-:Y:S02]  /*0a30*/  CS2R R14, SRZ ;  /* 0x00000000000e7805 */ /* 0x000fe4000001ff00 */
[----:B0-----:R-:W-:-:S13]  /*0a40*/  ISETP.GE.U32.AND P0, PT, R9, 0x8, PT ;  /* 0x000000080900780c */ /* 0x001fda0003f06070 */
[----:B------:R-:W-:Y:S05]  /*0a50*/  @!P0 BRA `(.L_x_13) ;  /* 0x0000000000bc8947 */ /* 0x000fea0003800000 */
[----:B------:R-:W-:Y:S01]  /*0a60*/  LOP3.LUT R22, R9, 0x7ffffff8, RZ, 0xc0, !PT ;  /* 0x7ffffff809167812 */ /* 0x000fe200078ec0ff */
[----:B------:R-:W-:Y:S01]  /*0a70*/  HFMA2 R14, -RZ, RZ, 0, 0 ;  /* 0x00000000ff0e7431 */ /* 0x000fe200000001ff */
[----:B------:R-:W-:Y:S02]  /*0a80*/  MOV R10, R2 ;  /* 0x00000002000a7202 */ /* 0x000fe40000000f00 */
[----:B------:R-:W-:Y:S02]  /*0a90*/  MOV R23, R0 ;  /* 0x0000000000177202 */ /* 0x000fe40000000f00 */
[----:B------:R-:W-:-:S07]  /*0aa0*/  IADD3 R22, PT, PT, -R22, RZ, RZ ;  /* 0x000000ff16167210 */ /* 0x000fce0007ffe1ff */
.L_x_14:
[----:B------:R-:W0:Y:S01]  /*0ab0*/  LDC.64 R16, c[0x0][0x388] ;  /* 0x0000e200ff107b82 */ /* 0x000e220000000a00 */
[----:B------:R-:W-:Y:S01]  /*0ac0*/  MOV R13, UR6 ;  /* 0x00000006000d7c02 */ /* 0x000fe20008000f00 */
[----:B------:R-:W-:-:S04]  /*0ad0*/  IMAD.U32 R12, RZ, RZ, UR5 ;  /* 0x00000005ff0c7e24 */ /* 0x000fc8000f8e00ff */
[----:B------:R-:W-:-:S05]  /*0ae0*/  IMAD.WIDE R12, R10, 0x4, R12 ;  /* 0x000000040a0c7825 */ /* 0x000fca00078e020c */
[----:B------:R-:W2:Y:S04]  /*0af0*/  LDG.E R28, desc[UR12][R12.64+-0x10] ;  /* 0xfffff00c0c1c7981 */ /* 0x000ea8000c1e1900 */
[----:B------:R-:W3:Y:S04]  /*0b00*/  LDG.E R29, desc[UR12][R12.64+-0xc] ;  /* 0xfffff40c0c1d7981 */ /* 0x000ee8000c1e1900 */
[----:B------:R-:W4:Y:S01]  /*0b10*/  LDG.E R26, desc[UR12][R12.64+-0x8] ;  /* 0xfffff80c0c1a7981 */ /* 0x000f22000c1e1900 */
[----:B0-----:R-:W-:-:S05]  /*0b20*/  IMAD.WIDE R16, R23, 0x4, R16 ;  /* 0x0000000417107825 */ /* 0x001fca00078e0210 */
[----:B------:R-:W2:Y:S01]  /*0b30*/  LDG.E R15, desc[UR12][R16.64] ;  /* 0x0000000c100f7981 */ /* 0x000ea2000c1e1900 */
[----:B------:R-:W-:-:S05]  /*0b40*/  IMAD.WIDE R24, R11, 0x4, R16 ;  /* 0x000000040b187825 */ /* 0x000fca00078e0210 */
[----:B------:R-:W3:Y:S01]  /*0b50*/  LDG.E R16, desc[UR12][R24.64] ;  /* 0x0000000c18107981 */ /* 0x000ee2000c1e1900 */
[----:B------:R-:W-:-:S05]  /*0b60*/  IMAD.WIDE R20, R11, 0x4, R24 ;  /* 0x000000040b147825 */ /* 0x000fca00078e0218 */
[----:B------:R2:W4:Y:S01]  /*0b70*/  LDG.E R27, desc[UR12][R20.64] ;  /* 0x0000000c141b7981 */ /* 0x000522000c1e1900 */
[----:B------:R-:W-:-:S03]  /*0b80*/  IMAD.WIDE R18, R11, 0x4, R20 ;  /* 0x000000040b127825 */ /* 0x000fc600078e0214 */
[----:B------:R-:W5:Y:S01]  /*0b90*/  LDG.E R25, desc[UR12][R12.64] ;  /* 0x0000000c0c197981 */ /* 0x000f62000c1e1900 */
[----:B--2---:R-:W-:Y:S01]  /*0ba0*/  FFMA R20, R28, R15, R14 ;  /* 0x0000000f1c147223 */ /* 0x004fe2000000000e */
[----:B------:R-:W-:Y:S02]  /*0bb0*/  IMAD.WIDE R14, R11, 0x4, R18 ;  /* 0x000000040b0e7825 */ /* 0x000fe400078e0212 */
[----:B------:R3:W2:Y:S02]  /*0bc0*/  LDG.E R28, desc[UR12][R18.64] ;  /* 0x0000000c121c7981 */ /* 0x0006a4000c1e1900 */
[----:B---3--:R-:W-:Y:S01]  /*0bd0*/  FFMA R19, R29, R16, R20 ;  /* 0x000000101d137223 */ /* 0x008fe20000000014 */
[C---:B------:R-:W-:Y:S01]  /*0be0*/  IMAD.WIDE R16, R11.reuse, 0x4, R14 ;  /* 0x000000040b107825 */ /* 0x040fe200078e020e */
[----:B------:R-:W2:Y:S04]  /*0bf0*/  LDG.E R29, desc[UR12][R12.64+-0x4] ;  /* 0xfffffc0c0c1d7981 */ /* 0x000ea8000c1e1900 */
[----:B------:R-:W5:Y:S01]  /*0c00*/  LDG.E R14, desc[UR12][R14.64] ;  /* 0x0000000c0e0e7981 */ /* 0x000f62000c1e1900 */
[----:B------:R-:W-:-:S04]  /*0c10*/  IMAD.WIDE R20, R11, 0x4, R16 ;  /* 0x000000040b147825 */ /* 0x000fc800078e0210 */
[----:B----4-:R-:W-:Y:S01]  /*0c20*/  FFMA R26, R26, R27, R19 ;  /* 0x0000001b1a1a7223 */ /* 0x010fe20000000013 */
[----:B------:R-:W3:Y:S04]  /*0c30*/  LDG.E R16, desc[UR12][R16.64] ;  /* 0x0000000c10107981 */ /* 0x000ee8000c1e1900 */
[----:B------:R-:W3:Y:S01]  /*0c40*/  LDG.E R27, desc[UR12][R12.64+0x4] ;  /* 0x0000040c0c1b7981 */ /* 0x000ee2000c1e1900 */
[----:B------:R-:W-:-:S03]  /*0c50*/  IMAD.WIDE R18, R11, 0x4, R20 ;  /* 0x000000040b127825 */ /* 0x000fc600078e0214 */
[----:B------:R-:W4:Y:S04]  /*0c60*/  LDG.E R24, desc[UR12][R20.64] ;  /* 0x0000000c14187981 */ /* 0x000f28000c1e1900 */
[----:B------:R-:W4:Y:S04]  /*0c70*/  LDG.E R15, desc[UR12][R12.64+0x8] ;  /* 0x0000080c0c0f7981 */ /* 0x000f28000c1e1900 */
[----:B------:R-:W4:Y:S04]  /*0c80*/  LDG.E R17, desc[UR12][R12.64+0xc] ;  /* 0x00000c0c0c117981 */ /* 0x000f28000c1e1900 */
[----:B------:R-:W4:Y:S01]  /*0c90*/  LDG.E R18, desc[UR12][R18.64] ;  /* 0x0000000c12127981 */ /* 0x000f22000c1e1900 */
[----:B------:R-:W-:-:S04]  /*0ca0*/  IADD3 R22, PT, PT, R22, 0x8, RZ ;  /* 0x0000000816167810 */ /* 0x000fc80007ffe0ff */
[----:B------:R-:W-:Y:S02]  /*0cb0*/  ISETP.NE.AND P0, PT, R22, RZ, PT ;  /* 0x000000ff1600720c */ /* 0x000fe40003f05270 */
[----:B------:R-:W-:Y:S02]  /*0cc0*/  LEA R23, R11, R23, 0x3 ;  /* 0x000000170b177211 */ /* 0x000fe400078e18ff */
[----:B------:R-:W-:Y:S01]  /*0cd0*/  IADD3 R10, PT, PT, R10, 0x8, RZ ;  /* 0x000000080a0a7810 */ /* 0x000fe20007ffe0ff */
[----:B--2---:R-:W-:-:S04]  /*0ce0*/  FFMA R26, R29, R28, R26 ;  /* 0x0000001c1d1a7223 */ /* 0x004fc8000000001a */
[----:B-----5:R-:W-:-:S04]  /*0cf0*/  FFMA R14, R25, R14, R26 ;  /* 0x0000000e190e7223 */ /* 0x020fc8000000001a */
[----:B---3--:R-:W-:-:S04]  /*0d00*/  FFMA R14, R27, R16, R14 ;  /* 0x000000101b0e7223 */ /* 0x008fc8000000000e */
[----:B----4-:R-:W-:-:S04]  /*0d10*/  FFMA R14, R15, R24, R14 ;  /* 0x000000180f0e7223 */ /* 0x010fc8000000000e */
[----:B------:R-:W-:Y:S01]  /*0d20*/  FFMA R14, R17, R18, R14 ;  /* 0x00000012110e7223 */ /* 0x000fe2000000000e */
[----:B------:R-:W-:Y:S06]  /*0d30*/  @P0 BRA `(.L_x_14) ;  /* 0xfffffffc005c0947 */ /* 0x000fec000383ffff */
[----:B------:R-:W-:-:S07]  /*0d40*/  LOP3.LUT R15, R9, 0x7ffffff8, RZ, 0xc0, !PT ;  /* 0x7ffffff8090f7812 */ /* 0x000fce00078ec0ff */
.L_x_13:
[----:B------:R-:W-:-:S09]  /*0d50*/  UISETP.NE.AND UP0, UPT, UR4, URZ, UPT ;  /* 0x000000ff0400728c */ /* 0x000fd2000bf05270 */
[----:B------:R-:W-:Y:S05]  /*0d60*/  BRA.U !UP0, `(.L_x_15) ;  /* 0x0000000108d47547 */ /* 0x000fea000b800000 */
[----:B------:R-:W-:Y:S01]  /*0d70*/  UIADD3 UR7, UPT, UPT, UR4, -0x1, URZ ;  /* 0xffffffff04077890 */ /* 0x000fe2000fffe0ff */
[----:B------:R-:W-:-:S03]  /*0d80*/  LOP3.LUT P0, R10, R9, 0x3, RZ, 0xc0, !PT ;  /* 0x00000003090a7812 */ /* 0x000fc6000780c0ff */
[----:B------:R-:W-:-:S09]  /*0d90*/  UISETP.GE.U32.AND UP0, UPT, UR7, 0x3, UPT ;  /* 0x000000030700788c */ /* 0x000fd2000bf06070 */
[----:B------:R-:W-:Y:S05]  /*0da0*/  BRA.U !UP0, `(.L_x_16) ;  /* 0x0000000108587547 */ /* 0x000fea000b800000 */
[----:B------:R-:W0:Y:S01]  /*0db0*/  LDC.64 R20, c[0x0][0x388] ;  /* 0x0000e200ff147b82 */ /* 0x000e220000000a00 */
[----:B------:R-:W-:Y:S02]  /*0dc0*/  IMAD R17, R15, R11, R0 ;  /* 0x0000000b0f117224 */ /* 0x000fe400078e0200 */
[----:B------:R-:W-:-:S05]  /*0dd0*/  IMAD.IADD R13, R2, 0x1, R15 ;  /* 0x00000001020d7824 */ /* 0x000fca00078e020f */
[----:B------:R-:W1:Y:S01]  /*0de0*/  LDC.64 R18, c[0x0][0x380] ;  /* 0x0000e000ff127b82 */ /* 0x000e620000000a00 */
[----:B0-----:R-:W-:-:S04]  /*0df0*/  IMAD.WIDE R20, R17, 0x4, R20 ;  /* 0x0000000411147825 */ /* 0x001fc800078e0214 */
[----:B-1----:R-:W-:-:S04]  /*0e00*/  IMAD.WIDE R18, R13, 0x4, R18 ;  /* 0x000000040d127825 */ /* 0x002fc800078e0212 */
[C---:B------:R-:W-:Y:S01]  /*0e10*/  IMAD.WIDE R12, R11.reuse, 0x4, R20 ;  /* 0x000000040b0c7825 */ /* 0x040fe200078e0214 */
[----:B------:R-:W2:Y:S04]  /*0e20*/  LDG.E R25, desc[UR12][R18.64] ;  /* 0x0000000c12197981 */ /* 0x000ea8000c1e1900 */
[----:B------:R-:W2:Y:S01]  /*0e30*/  LDG.E R20, desc[UR12][R20.64] ;  /* 0x0000000c14147981 */ /* 0x000ea2000c1e1900 */
[----:B------:R-:W-:-:S03]  /*0e40*/  IMAD.WIDE R16, R11, 0x4, R12 ;  /* 0x000000040b107825 */ /* 0x000fc600078e020c */
        /* <DEDUP_REMOVED lines=12> */
.L_x_16:
[----:B------:R-:W-:Y:S05]  /*0f10*/  @!P0 BRA `(.L_x_15) ;  /* 0x0000000000688947 */ /* 0x000fea0003800000 */
[----:B------:R-:W0:Y:S01]  /*0f20*/  LDC.64 R16, c[0x0][0x388] ;  /* 0x0000e200ff107b82 */ /* 0x000e220000000a00 */
[----:B------:R-:W-:Y:S02]  /*0f30*/  ISETP.NE.AND P0, PT, R10, 0x1, PT ;  /* 0x000000010a00780c */ /* 0x000fe40003f05270 */
[----:B------:R-:W-:-:S04]  /*0f40*/  LOP3.LUT R9, R9, 0x1, RZ, 0xc0, !PT ;  /* 0x0000000109097812 */ /* 0x000fc800078ec0ff */
[----:B------:R-:W-:Y:S01]  /*0f50*/  ISETP.NE.U32.AND P3, PT, R9, 0x1, PT ;  /* 0x000000010900780c */ /* 0x000fe20003f65070 */
[----:B------:R-:W1:Y:S06]  /*0f60*/  LDC.64 R12, c[0x0][0x380] ;  /* 0x0000e000ff0c7b82 */ /* 0x000e6c0000000a00 */
[C---:B------:R-:W-:Y:S01]  /*0f70*/  @P0 IMAD R23, R15.reuse, R11, R0 ;  /* 0x0000000b0f170224 */ /* 0x040fe200078e0200 */
[----:B------:R-:W-:Y:S01]  /*0f80*/  @P0 IADD3 R9, PT, PT, R2, R15, RZ ;  /* 0x0000000f02090210 */ /* 0x000fe20007ffe0ff */
[----:B------:R-:W2:Y:S01]  /*0f90*/  LDC.64 R18, c[0x0][0x380] ;  /* 0x0000e000ff127b82 */ /* 0x000ea20000000a00 */
[----:B------:R-:W-:-:S04]  /*0fa0*/  @P0 IADD3 R15, PT, PT, R15, 0x2, RZ ;  /* 0x000000020f0f0810 */ /* 0x000fc80007ffe0ff */
[----:B------:R-:W-:Y:S01]  /*0fb0*/  @!P3 IADD3 R25, PT, PT, R2, R15, RZ ;  /* 0x0000000f0219b210 */ /* 0x000fe20007ffe0ff */
[----:B------:R-:W-:Y:S02]  /*0fc0*/  @!P3 IMAD R27, R15, R11, R0 ;  /* 0x0000000b0f1bb224 */ /* 0x000fe400078e0200 */
[----:B------:R-:W3:Y:S01]  /*0fd0*/  LDC.64 R20, c[0x0][0x388] ;  /* 0x0000e200ff147b82 */ /* 0x000ee20000000a00 */
[----:B0-----:R-:W-:-:S04]  /*0fe0*/  @P0 IMAD.WIDE R16, R23, 0x4, R16 ;  /* 0x0000000417100825 */ /* 0x001fc800078e0210 */
[----:B-1----:R-:W-:Y:S02]  /*0ff0*/  @P0 IMAD.WIDE R12, R9, 0x4, R12 ;  /* 0x00000004090c0825 */ /* 0x002fe400078e020c */
[----:B------:R-:W4:Y:S02]  /*1000*/  @P0 LDG.E R9, desc[UR12][R16.64] ;  /* 0x0000000c10090981 */ /* 0x000f24000c1e1900 */
[----:B------:R-:W-:Y:S02]  /*1010*/  @P0 IMAD.WIDE R22, R11, 0x4, R16 ;  /* 0x000000040b160825 */ /* 0x000fe400078e0210 */
[----:B------:R-:W4:Y:S02]  /*1020*/  @P0 LDG.E R15, desc[UR12][R12.64] ;  /* 0x0000000c0c0f0981 */ /* 0x000f24000c1e1900 */
[----:B--2---:R-:W-:Y:S02]  /*1030*/  @!P3 IMAD.WIDE R18, R25, 0x4, R18 ;  /* 0x000000041912b825 */ /* 0x004fe400078e0212 */
[----:B------:R-:W2:Y:S04]  /*1040*/  @P0 LDG.E R10, desc[UR12][R12.64+0x4] ;  /* 0x0000040c0c0a0981 */ /* 0x000ea8000c1e1900 */
[----:B------:R-:W2:Y:S01]  /*1050*/  @P0 LDG.E R22, desc[UR12][R22.64] ;  /* 0x0000000c16160981 */ /* 0x000ea2000c1e1900 */
[----:B---3--:R-:W-:-:S03]  /*1060*/  @!P3 IMAD.WIDE R20, R27, 0x4, R20 ;  /* 0x000000041b14b825 */ /* 0x008fc600078e0214 */
[----:B------:R-:W3:Y:S04]  /*1070*/  @!P3 LDG.E R19, desc[UR12][R18.64] ;  /* 0x0000000c1213b981 */ /* 0x000ee8000c1e1900 */
[----:B------:R-:W3:Y:S01]  /*1080*/  @!P3 LDG.E R20, desc[UR12][R20.64] ;  /* 0x0000000c1414b981 */ /* 0x000ee2000c1e1900 */
[----:B----4-:R-:W-:-:S04]  /*1090*/  @P0 FFMA R9, R15, R9, R14 ;  /* 0x000000090f090223 */ /* 0x010fc8000000000e */
[----:B--2---:R-:W-:-:S04]  /*10a0*/  @P0 FFMA R14, R10, R22, R9 ;  /* 0x000000160a0e0223 */ /* 0x004fc80000000009 */
[----:B---3--:R-:W-:-:S07]  /*10b0*/  @!P3 FFMA R14, R19, R20, R14 ;  /* 0x00000014130eb223 */ /* 0x008fce000000000e */
.L_x_15:
[----:B------:R-:W0:Y:S01]  /*10c0*/  LDC.64 R12, c[0x0][0x390] ;  /* 0x0000e400ff0c7b82 */ /* 0x000e220000000a00 */
[----:B------:R-:W-:-:S04]  /*10d0*/  IMAD R11, R5, R11, R0 ;  /* 0x0000000b050b7224 */ /* 0x000fc800078e0200 */
[----:B0-----:R-:W-:-:S05]  /*10e0*/  IMAD.WIDE R10, R11, 0x4, R12 ;  /* 0x000000040b0a7825 */ /* 0x001fca00078e020c */
[----:B------:R0:W-:Y:S02]  /*10f0*/  STG.E desc[UR12][R10.64], R14 ;  /* 0x0000000e0a007986 */ /* 0x0001e4000c10190c */
.L_x_12:
[----:B------:R-:W-:Y:S05]  /*1100*/  BSYNC.RECONVERGENT B0 ;  /* 0x0000000000007941 */ /* 0x000fea0003800200 */
.L_x_11:
[----:B------:R-:W-:Y:S05]  /*1110*/  @P2 BRA `(.L_x_17) ;  /* 0xfffffff800182947 */ /* 0x000fea000383ffff */
.L_x_10:
[----:B------:R-:W-:Y:S05]  /*1120*/  @!P1 BRA `(.L_x_18) ;  /* 0xfffffff400e89947 */ /* 0x000fea000383ffff */
[----:B------:R-:W-:Y:S05]  /*1130*/  EXIT ;  /* 0x000000000000794d */ /* 0x000fea0003800000 */
.L_x_19:
        /* <DEDUP_REMOVED lines=12> */
.L_x_78:


//--------------------- .text.matrixMulv12        --------------------------
	.section	.text.matrixMulv12,"ax",@progbits
	.align	128
        .global         matrixMulv12
        .type           matrixMulv12,@function
        .size           matrixMulv12,(.L_x_79 - matrixMulv12)
        .other          matrixMulv12,@"STO_CUDA_ENTRY STV_DEFAULT"
matrixMulv12:
.text.matrixMulv12:
[----:B------:R-:W-:Y:S01]  /*0000*/  LDC R1, c[0x0][0x37c] ;  /* 0x0000df00ff017b82 */ /* 0x000fe20000000800 */
[----:B------:R-:W0:Y:S01]  /*0010*/  LDCU UR9, c[0x0][0x39c] ;  /* 0x00007380ff0977ac */ /* 0x000e220008000800 */
[----:B------:R-:W1:Y:S06]  /*0020*/  S2R R3, SR_TID.Y ;  /* 0x0000000000037919 */ /* 0x000e6c0000002200 */
[----:B------:R-:W-:Y:S01]  /*0030*/  S2UR UR4, SR_CTAID.X ;  /* 0x00000000000479c3 */ /* 0x000fe20000002500 */
[----:B------:R-:W2:Y:S01]  /*0040*/  LDCU UR6, c[0x0][0x374] ;  /* 0x00006e80ff0677ac */ /* 0x000ea20008000800 */
[----:B------:R-:W3:Y:S01]  /*0050*/  S2R R7, SR_TID.X ;  /* 0x0000000000077919 */ /* 0x000ee20000002100 */
[----:B------:R-:W3:Y:S05]  /*0060*/  LDCU UR7, c[0x0][0x360] ;  /* 0x00006c00ff0777ac */ /* 0x000eea0008000800 */
[----:B------:R-:W2:Y:S01]  /*0070*/  S2UR UR5, SR_CTAID.Y ;  /* 0x00000000000579c3 */ /* 0x000ea20000002600 */
[----:B------:R-:W4:Y:S01]  /*0080*/  LDCU UR8, c[0x0][0x364] ;  /* 0x00006c80ff0877ac */ /* 0x000f220008000800 */
[----:B0-----:R-:W-:-:S06]  /*0090*/  MOV R0, UR9 ;  /* 0x0000000900007c02 */ /* 0x001fcc0008000f00 */
[----:B------:R-:W1:Y:S01]  /*00a0*/  LDC R6, c[0x0][0x364] ;  /* 0x0000d900ff067b82 */ /* 0x000e620000000800 */
[----:B------:R-:W-:Y:S02]  /*00b0*/  LOP3.LUT R9, RZ, UR9, RZ, 0x33, !PT ;  /* 0x00000009ff097c12 */ /* 0x000fe4000f8e33ff */
[----:B------:R-:W-:-:S04]  /*00c0*/  IABS R2, R0 ;  /* 0x0000000000027213 */ /* 0x000fc80000000000 */
[----:B------:R-:W0:Y:S01]  /*00d0*/  I2F.RP R0, R2 ;  /* 0x0000000200007306 */ /* 0x000e220000209400 */
[----:B--2---:R-:W-:-:S07]  /*00e0*/  UIMAD UR4, UR4, UR6, UR5 ;  /* 0x00000006040472a4 */ /* 0x004fce000f8e0205 */
[----:B0-----:R-:W0:Y:S02]  /*00f0*/  MUFU.RCP R0, R0 ;  /* 0x0000000000007308 */ /* 0x001e240000001000 */
[----:B0-----:R-:W-:Y:S01]  /*0100*/  IADD3 R4, PT, PT, R0, 0xffffffe, RZ ;  /* 0x0ffffffe00047810 */ /* 0x001fe20007ffe0ff */
[----:B-1----:R-:W-:Y:S01]  /*0110*/  IMAD R0, R6, UR4, R3 ;  /* 0x0000000406007c24 */ /* 0x002fe2000f8e0203 */
[----:B------:R-:W0:Y:S04]  /*0120*/  LDCU UR4, c[0x0][0x398] ;  /* 0x00007300ff0477ac */ /* 0x000e280008000800 */
[----:B------:R1:W2:Y:S01]  /*0130*/  F2I.FTZ.U32.TRUNC.NTZ R5, R4 ;  /* 0x0000000400057305 */ /* 0x0002a2000021f000 */
[----:B---3--:R-:W-:-:S05]  /*0140*/  IMAD R0, R0, UR7, R7 ;  /* 0x0000000700007c24 */ /* 0x008fca000f8e0207 */
[----:B------:R-:W-:Y:S01]  /*0150*/  IABS R6, R0 ;  /* 0x0000000000067213 */ /* 0x000fe20000000000 */
[----:B-1----:R-:W-:Y:S02]  /*0160*/  HFMA2 R4, -RZ, RZ, 0, 0 ;  /* 0x00000000ff047431 */ /* 0x002fe400000001ff */
[----:B--2---:R-:W-:-:S05]  /*0170*/  IMAD.MOV R8, RZ, RZ, -R5 ;  /* 0x000000ffff087224 */ /* 0x004fca00078e0a05 */
[----:B------:R-:W-:-:S05]  /*0180*/  MOV R3, R8 ;  /* 0x0000000800037202 */ /* 0x000fca0000000f00 */
[----:B------:R-:W-:-:S04]  /*0190*/  IMAD R3, R3, R2, RZ ;  /* 0x0000000203037224 */ /* 0x000fc800078e02ff */
[----:B------:R-:W-:-:S04]  /*01a0*/  IMAD.HI.U32 R3, R5, R3, R4 ;  /* 0x0000000305037227 */ /* 0x000fc800078e0004 */
[----:B------:R-:W-:-:S04]  /*01b0*/  IMAD.MOV.U32 R5, RZ, RZ, R6 ;  /* 0x000000ffff057224 */ /* 0x000fc800078e0006 */
[----:B------:R-:W-:-:S05]  /*01c0*/  IMAD.HI.U32 R4, R3, R5, RZ ;  /* 0x0000000503047227 */ /* 0x000fca00078e00ff */
[----:B------:R-:W-:-:S05]  /*01d0*/  IADD3 R6, PT, PT, -R4, RZ, RZ ;  /* 0x000000ff04067210 */ /* 0x000fca0007ffe1ff */
[----:B------:R-:W-:-:S05]  /*01e0*/  IMAD R5, R2, R6, R5 ;  /* 0x0000000602057224 */ /* 0x000fca00078e0205 */
[----:B------:R-:W-:-:S13]  /*01f0*/  ISETP.GT.U32.AND P1, PT, R2, R5, PT ;  /* 0x000000050200720c */ /* 0x000fda0003f24070 */
[-C--:B------:R-:W-:Y:S01]  /*0200*/  @!P1 IADD3 R5, PT, PT, R5, -R2.reuse, RZ ;  /* 0x8000000205059210 */ /* 0x080fe20007ffe0ff */
[----:B------:R-:W-:Y:S01]  /*0210*/  @!P1 VIADD R4, R4, 0x1 ;  /* 0x0000000104049836 */ /* 0x000fe20000000000 */
[----:B------:R-:W-:Y:S02]  /*0220*/  ISETP.NE.AND P1, PT, RZ, UR9, PT ;  /* 0x00000009ff007c0c */ /* 0x000fe4000bf25270 */
[----:B------:R-:W-:Y:S02]  /*0230*/  ISETP.GE.U32.AND P0, PT, R5, R2, PT ;  /* 0x000000020500720c */ /* 0x000fe40003f06070 */
[----:B------:R-:W-:-:S04]  /*0240*/  LOP3.LUT R5, R0, UR9, RZ, 0x3c, !PT ;  /* 0x0000000900057c12 */ /* 0x000fc8000f8e3cff */
[----:B------:R-:W-:-:S07]  /*0250*/  ISETP.GE.AND P2, PT, R5, RZ, PT ;  /* 0x000000ff0500720c */ /* 0x000fce0003f46270 */
[----:B------:R-:W-:Y:S02]  /*0260*/  @P0 IADD3 R4, PT, PT, R4, 0x1, RZ ;  /* 0x0000000104040810 */ /* 0x000fe40007ffe0ff */
[----:B------:R-:W-:-:S04]  /*0270*/  ISETP.LE.AND P0, PT, RZ, UR9, PT ;  /* 0x00000009ff007c0c */ /* 0x000fc8000bf03270 */
[----:B------:R-:W-:-:S04]  /*0280*/  @!P2 IADD3 R4, PT, PT, -R4, RZ, RZ ;  /* 0x000000ff0404a210 */ /* 0x000fc80007ffe1ff */
[----:B------:R-:W-:-:S04]  /*0290*/  SEL R6, R9, R4, !P1 ;  /* 0x0000000409067207 */ /* 0x000fc80004800000 */
[----:B0-----:R-:W-:-:S13]  /*02a0*/  ISETP.GE.OR P0, PT, R6, UR4, !P0 ;  /* 0x0000000406007c0c */ /* 0x001fda000c706670 */
[----:B----4-:R-:W-:Y:S05]  /*02b0*/  @P0 EXIT ;  /* 0x000000000000094d */ /* 0x010fea0003800000 */
[----:B------:R-:W0:Y:S01]  /*02c0*/  LDCU UR10, c[0x0][0x3a0] ;  /* 0x00007400ff0a77ac */ /* 0x000e220008000800 */
[----:B------:R-:W1:Y:S01]  /*02d0*/  LDC R13, c[0x0][0x39c] ;  /* 0x0000e700ff0d7b82 */ /* 0x000e620000000800 */
[----:B------:R-:W-:Y:S01]  /*02e0*/  IMAD.MOV R7, RZ, RZ, -R6 ;  /* 0x000000ffff077224 */ /* 0x000fe200078e0a06 */
[----:B------:R-:W2:Y:S03]  /*02f0*/  LDCU UR5, c[0x0][0x370] ;  /* 0x00006e00ff0577ac */ /* 0x000ea60008000800 */
[----:B------:R-:W-:Y:S01]  /*0300*/  IMAD R18, R7, UR9, R0 ;  /* 0x0000000907127c24 */ /* 0x000fe2000f8e0200 */
[----:B------:R-:W-:Y:S02]  /*0310*/  UIMAD UR4, UR7, UR8, URZ ;  /* 0x00000008070472a4 */ /* 0x000fe4000f8e02ff */
[----:B------:R-:W3:Y:S01]  /*0320*/  LDC.64 R4, c[0x0][0x390] ;  /* 0x0000e400ff047b82 */ /* 0x000ee20000000a00 */
[----:B------:R-:W4:Y:S01]  /*0330*/  LDCU.64 UR12, c[0x0][0x358] ;  /* 0x00006b00ff0c77ac */ /* 0x000f220008000a00 */
[----:B------:R-:W1:Y:S01]  /*0340*/  LDCU UR7, c[0x0][0x398] ;  /* 0x00007300ff0777ac */ /* 0x000e620008000800 */
[----:B0-----:R-:W-:-:S02]  /*0350*/  UISETP.GT.AND UP0, UPT, UR10, URZ, UPT ;  /* 0x000000ff0a00728c */ /* 0x001fc4000bf04270 */
[----:B--2---:R-:W-:-:S04]  /*0360*/  UIMAD UR4, UR4, UR5, URZ ;  /* 0x00000005040472a4 */ /* 0x004fc8000f8e02ff */
[----:B------:R-:W-:-:S03]  /*0370*/  UIMAD UR6, UR4, UR6, URZ ;  /* 0x00000006040672a4 */ /* 0x000fc6000f8e02ff */
[----:B------:R-:W-:Y:S09]  /*0380*/  BRA.U UP0, `(.L_x_20) ;  /* 0x0000000100507547 */ /* 0x000ff2000b800000 */
.L_x_21:
[C---:B---3--:R-:W-:Y:S01]  /*0390*/  IMAD.WIDE R6, R0.reuse, 0x4, R4 ;  /* 0x0000000400067825 */ /* 0x048fe200078e0204 */
[----:B------:R-:W-:Y:S02]  /*03a0*/  IADD3 R0, PT, PT, R0, UR6, RZ ;  /* 0x0000000600007c10 */ /* 0x000fe4000fffe0ff */
[----:B-1----:R-:W-:Y:S02]  /*03b0*/  IABS R12, R13 ;  /* 0x0000000d000c7213 */ /* 0x002fe40000000000 */
[----:B------:R-:W-:Y:S01]  /*03c0*/  IABS R10, R0 ;  /* 0x00000000000a7213 */ /* 0x000fe20000000000 */
[----:B----4-:R0:W-:Y:S04]  /*03d0*/  STG.E desc[UR12][R6.64], RZ ;  /* 0x000000ff06007986 */ /* 0x0101e8000c10190c */
[----:B------:R-:W-:-:S05]  /*03e0*/  IMAD.HI.U32 R8, R3, R10, RZ ;  /* 0x0000000a03087227 */ /* 0x000fca00078e00ff */
[----:B------:R-:W-:-:S05]  /*03f0*/  IADD3 R11, PT, PT, -R8, RZ, RZ ;  /* 0x000000ff080b7210 */ /* 0x000fca0007ffe1ff */
[----:B------:R-:W-:Y:S01]  /*0400*/  IMAD R11, R12, R11, R10 ;  /* 0x0000000b0c0b7224 */ /* 0x000fe200078e020a */
[----:B------:R-:W-:-:S04]  /*0410*/  LOP3.LUT R10, R0, R13, RZ, 0x3c, !PT ;  /* 0x0000000d000a7212 */ /* 0x000fc800078e3cff */
[----:B------:R-:W-:Y:S02]  /*0420*/  ISETP.GT.U32.AND P2, PT, R2, R11, PT ;  /* 0x0000000b0200720c */ /* 0x000fe40003f44070 */
[----:B------:R-:W-:-:S11]  /*0430*/  ISETP.GE.AND P3, PT, R10, RZ, PT ;  /* 0x000000ff0a00720c */ /* 0x000fd60003f66270 */
[----:B------:R-:W-:Y:S01]  /*0440*/  @!P2 IMAD.IADD R11, R11, 0x1, -R12 ;  /* 0x000000010b0ba824 */ /* 0x000fe200078e0a0c */
[----:B------:R-:W-:-:S04]  /*0450*/  @!P2 IADD3 R8, PT, PT, R8, 0x1, RZ ;  /* 0x000000010808a810 */ /* 0x000fc80007ffe0ff */
[----:B------:R-:W-:-:S13]  /*0460*/  ISETP.GE.U32.AND P0, PT, R11, R2, PT ;  /* 0x000000020b00720c */ /* 0x000fda0003f06070 */
[----:B------:R-:W-:-:S05]  /*0470*/  @P0 IADD3 R8, PT, PT, R8, 0x1, RZ ;  /* 0x0000000108080810 */ /* 0x000fca0007ffe0ff */
[----:B------:R-:W-:-:S05]  /*0480*/  @!P3 IMAD.MOV R8, RZ, RZ, -R8 ;  /* 0x000000ffff08b224 */ /* 0x000fca00078e0a08 */
[----:B------:R-:W-:-:S04]  /*0490*/  SEL R8, R9, R8, !P1 ;  /* 0x0000000809087207 */ /* 0x000fc80004800000 */
[----:B------:R-:W-:-:S13]  /*04a0*/  ISETP.GE.AND P0, PT, R8, UR7, PT ;  /* 0x0000000708007c0c */ /* 0x000fda000bf06270 */
[----:B0-----:R-:W-:Y:S05]  /*04b0*/  @!P0 BRA `(.L_x_21) ;  /* 0xfffffffc00b48947 */ /* 0x001fea000383ffff */
[----:B------:R-:W-:Y:S05]  /*04c0*/  EXIT ;  /* 0x000000000000794d */ /* 0x000fea0003800000 */
.L_x_20:
[----:B------:R-:W0:Y:S01]  /*04d0*/  LDCU.64 UR4, c[0x0][0x388] ;  /* 0x00007100ff0477ac */ /* 0x000e220008000a00 */
[----:B-1----:R-:W-:Y:S02]  /*04e0*/  ULOP3.LUT UR7, UR10, 0x7ffffff8, URZ, 0xc0, !UPT ;  /* 0x7ffffff80a077892 */ /* 0x002fe4000f8ec0ff */
[----:B------:R-:W-:Y:S02]  /*04f0*/  ULOP3.LUT UR8, UR10, 0x7, URZ, 0xc0, !UPT ;  /* 0x000000070a087892 */ /* 0x000fe4000f8ec0ff */
[----:B------:R-:W-:Y:S02]  /*0500*/  UIADD3 UR7, UPT, UPT, -UR7, URZ, URZ ;  /* 0x000000ff07077290 */ /* 0x000fe4000fffe1ff */
[----:B0-----:R-:W-:Y:S02]  /*0510*/  UIMAD.WIDE.U32 UR10, UR9, 0x8, UR4 ;  /* 0x00000008090a78a5 */ /* 0x001fe4000f8e0004 */
[----:B------:R-:W-:-:S12]  /*0520*/  UIMAD.WIDE.U32 UR4, UR9, 0xc, UR4 ;  /* 0x0000000c090478a5 */ /* 0x000fd8000f8e0004 */
.L_x_26:
[----:B------:R-:W0:Y:S01]  /*0530*/  LDC R19, c[0x0][0x3a0] ;  /* 0x0000e800ff137b82 */ /* 0x000e220000000800 */
[----:B------:R-:W-:Y:S01]  /*0540*/  HFMA2 R22, -RZ, RZ, 0, 0 ;  /* 0x00000000ff167431 */ /* 0x000fe200000001ff */
[----:B------:R-:W-:Y:S02]  /*0550*/  MOV R17, RZ ;  /* 0x000000ff00117202 */ /* 0x000fe40000000f00 */
[----:B0-----:R-:W-:Y:S01]  /*0560*/  ISETP.GE.U32.AND P0, PT, R19, 0x8, PT ;  /* 0x000000081300780c */ /* 0x001fe20003f06070 */
[----:B------:R-:W-:-:S12]  /*0570*/  IMAD R21, R6, R19, RZ ;  /* 0x0000001306157224 */ /* 0x000fd800078e02ff */
[----:B------:R-:W-:Y:S05]  /*0580*/  @!P0 BRA `(.L_x_22) ;  /* 0x0000000000c08947 */ /* 0x000fea0003800000 */
[----:B------:R-:W-:Y:S01]  /*0590*/  IMAD.MOV.U32 R17, RZ, RZ, RZ ;  /* 0x000000ffff117224 */ /* 0x000fe200078e00ff */
[----:B------:R-:W-:Y:S01]  /*05a0*/  MOV R20, R21 ;  /* 0x0000001500147202 */ /* 0x000fe20000000f00 */
[----:B------:R-:W-:Y:S01]  /*05b0*/  IMAD.U32 R24, RZ, RZ, UR7 ;  /* 0x00000007ff187e24 */ /* 0x000fe2000f8e00ff */
[----:B------:R-:W-:Y:S02]  /*05c0*/  MOV R23, R18 ;  /* 0x0000001200177202 */ /* 0x000fe40000000f00 */
[----:B------:R-:W-:-:S07]  /*05d0*/  LOP3.LUT R22, R19, 0x7ffffff8, RZ, 0xc0, !PT ;  /* 0x7ffffff813167812 */ /* 0x000fce00078ec0ff */
.L_x_23:
[----:B------:R-:W0:Y:S08]  /*05e0*/  LDC.64 R2, c[0x0][0x388] ;  /* 0x0000e200ff027b82 */ /* 0x000e300000000a00 */
[----:B---3--:R-:W1:Y:S08]  /*05f0*/  LDC.64 R4, c[0x0][0x380] ;  /* 0x0000e000ff047b82 */ /* 0x008e700000000a00 */
[----:B------:R-:W2:Y:S01]  /*0600*/  LDC R25, c[0x0][0x39c] ;  /* 0x0000e700ff197b82 */ /* 0x000ea20000000800 */
[----:B0-----:R-:W-:-:S05]  /*0610*/  IMAD.WIDE R2, R23, 0x4, R2 ;  /* 0x0000000417027825 */ /* 0x001fca00078e0202 */
[----:B----4-:R-:W3:Y:S01]  /*0620*/  LDG.E R15, desc[UR12][R2.64] ;  /* 0x0000000c020f7981 */ /* 0x010ee2000c1e1900 */
[----:B-1----:R-:W-:-:S05]  /*0630*/  IMAD.WIDE R4, R20, 0x4, R4 ;  /* 0x0000000414047825 */ /* 0x002fca00078e0204 */
[----:B------:R-:W3:Y:S01]  /*0640*/  LDG.E R14, desc[UR12][R4.64] ;  /* 0x0000000c040e7981 */ /* 0x000ee2000c1e1900 */
[----:B------:R-:W-:Y:S01]  /*0650*/  HFMA2 R10, -RZ, RZ, 0, 2.384185791015625e-07 ;  /* 0x00000004ff0a7431 */ /* 0x000fe200000001ff */
[----:B------:R-:W-:Y:S01]  /*0660*/  MOV R8, 0x4 ;  /* 0x0000000400087802 */ /* 0x000fe20000000f00 */
[----:B--2---:R-:W-:Y:S01]  /*0670*/  IMAD.WIDE.U32 R6, R25, 0x4, R2 ;  /* 0x0000000419067825 */ /* 0x004fe200078e0002 */
[----:B------:R-:W2:Y:S03]  /*0680*/  LDG.E R27, desc[UR12][R4.64+0x4] ;  /* 0x0000040c041b7981 */ /* 0x000ea6000c1e1900 */
[C---:B------:R-:W-:Y:S01]  /*0690*/  IMAD.WIDE R8, R23.reuse, R8, UR10 ;  /* 0x0000000a17087e25 */ /* 0x040fe2000f8e0208 */
[----:B------:R-:W4:Y:S04]  /*06a0*/  LDG.E R29, desc[UR12][R4.64+0x8] ;  /* 0x0000080c041d7981 */ /* 0x000f28000c1e1900 */
[----:B------:R-:W2:Y:S01]  /*06b0*/  LDG.E R6, desc[UR12][R6.64] ;  /* 0x0000000c06067981 */ /* 0x000ea2000c1e1900 */
[----:B------:R-:W-:-:S03]  /*06c0*/  IMAD.WIDE R10, R23, R10, UR4 ;  /* 0x00000004170a7e25 */ /* 0x000fc6000f8e020a */
[----:B------:R-:W4:Y:S01]  /*06d0*/  LDG.E R8, desc[UR12][R8.64] ;  /* 0x0000000c08087981 */ /* 0x000f22000c1e1900 */
[----:B------:R-:W-:-:S03]  /*06e0*/  IMAD.WIDE.U32 R12, R25, 0x10, R2 ;  /* 0x00000010190c7825 */ /* 0x000fc600078e0002 */
[----:B------:R-:W5:Y:S04]  /*06f0*/  LDG.E R10, desc[UR12][R10.64] ;  /* 0x0000000c0a0a7981 */ /* 0x000f68000c1e1900 */
[----:B------:R-:W5:Y:S04]  /*0700*/  LDG.E R28, desc[UR12][R4.64+0xc] ;  /* 0x00000c0c041c7981 */ /* 0x000f68000c1e1900 */
[----:B------:R-:W5:Y:S04]  /*0710*/  LDG.E R12, desc[UR12][R12.64] ;  /* 0x0000000c0c0c7981 */ /* 0x000f68000c1e1900 */
[----:B------:R-:W5:Y:S04]  /*0720*/  LDG.E R7, desc[UR12][R4.64+0x10] ;  /* 0x0000100c04077981 */ /* 0x000f68000c1e1900 */
[----:B------:R-:W5:Y:S04]  /*0730*/  LDG.E R9, desc[UR12][R4.64+0x14] ;  /* 0x0000140c04097981 */ /* 0x000f68000c1e1900 */
[----:B------:R-:W5:Y:S04]  /*0740*/  LDG.E R11, desc[UR12][R4.64+0x18] ;  /* 0x0000180c040b7981 */ /* 0x000f68000c1e1900 */
[----:B------:R-:W5:Y:S01]  /*0750*/  LDG.E R13, desc[UR12][R4.64+0x1c] ;  /* 0x00001c0c040d7981 */ /* 0x000f62000c1e1900 */
[----:B---3--:R-:W-:Y:S01]  /*0760*/  FFMA R26, R14, R15, R17 ;  /* 0x0000000f0e1a7223 */ /* 0x008fe20000000011 */
[----:B------:R-:W-:-:S04]  /*0770*/  IMAD.WIDE.U32 R14, R25, 0x14, R2 ;  /* 0x00000014190e7825 */ /* 0x000fc800078e0002 */
[C-C-:B------:R-:W-:Y:S02]  /*0780*/  IMAD.WIDE.U32 R16, R25.reuse, 0x18, R2.reuse ;  /* 0x0000001819107825 */ /* 0x140fe400078e0002 */
[----:B------:R-:W3:Y:S02]  /*0790*/  LDG.E R14, desc[UR12][R14.64] ;  /* 0x0000000c0e0e7981 */ /* 0x000ee4000c1e1900 */
[----:B------:R-:W-:Y:S02]  /*07a0*/  IMAD.WIDE.U32 R2, R25, 0x1c, R2 ;  /* 0x0000001c19027825 */ /* 0x000fe400078e0002 */
[----:B------:R-:W3:Y:S04]  /*07b0*/  LDG.E R16, desc[UR12][R16.64] ;  /* 0x0000000c10107981 */ /* 0x000ee8000c1e1900 */
[----:B------:R-:W3:Y:S01]  /*07c0*/  LDG.E R2, desc[UR12][R2.64] ;  /* 0x0000000c02027981 */ /* 0x000ee2000c1e1900 */
[----:B--2---:R-:W-:Y:S01]  /*07d0*/  FFMA R6, R27, R6, R26 ;  /* 0x000000061b067223 */ /* 0x004fe2000000001a */
[----:B------:R-:W-:-:S03]  /*07e0*/  VIADD R24, R24, 0x8 ;  /* 0x0000000818187836 */ /* 0x000fc60000000000 */
[----:B----4-:R-:W-:Y:S02]  /*07f0*/  FFMA R29, R29, R8, R6 ;  /* 0x000000081d1d7223 */ /* 0x010fe40000000006 */
[----:B------:R-:W-:Y:S02]  /*0800*/  ISETP.NE.AND P0, PT, R24, RZ, PT ;  /* 0x000000ff1800720c */ /* 0x000fe40003f05270 */
[----:B-----5:R-:W-:-:S04]  /*0810*/  FFMA R10, R28, R10, R29 ;  /* 0x0000000a1c0a7223 */ /* 0x020fc8000000001d */
[----:B------:R-:W-:Y:S01]  /*0820*/  FFMA R10, R7, R12, R10 ;  /* 0x0000000c070a7223 */ /* 0x000fe2000000000a */
[----:B------:R-:W-:Y:S02]  /*0830*/  LEA R23, R25, R23, 0x3 ;  /* 0x0000001719177211 */ /* 0x000fe400078e18ff */
[----:B------:R-:W-:Y:S01]  /*0840*/  IADD3 R20, PT, PT, R20, 0x8, RZ ;  /* 0x0000000814147810 */ /* 0x000fe20007ffe0ff */
[----:B---3--:R-:W-:-:S04]  /*0850*/  FFMA R10, R9, R14, R10 ;  /* 0x0000000e090a7223 */ /* 0x008fc8000000000a */
[----:B------:R-:W-:-:S04]  /*0860*/  FFMA R10, R11, R16, R10 ;  /* 0x000000100b0a7223 */ /* 0x000fc8000000000a */
[----:B------:R-:W-:Y:S01]  /*0870*/  FFMA R17, R13, R2, R10 ;  /* 0x000000020d117223 */ /* 0x000fe2000000000a */
[----:B------:R-:W-:Y:S06]  /*0880*/  @P0 BRA `(.L_x_23) ;  /* 0xfffffffc00540947 */ /* 0x000fec000383ffff */
.L_x_22:
[----:B------:R-:W-:-:S09]  /*0890*/  UISETP.NE.AND UP0, UPT, UR8, URZ, UPT ;  /* 0x000000ff0800728c */ /* 0x000fd2000bf05270 */
[----:B------:R-:W-:Y:S05]  /*08a0*/  BRA.U !UP0, `(.L_x_24) ;  /* 0x0000000108e07547 */ /* 0x000fea000b800000 */
[----:B------:R-:W-:Y:S01]  /*08b0*/  UIADD3 UR9, UPT, UPT, UR8, -0x1, URZ ;  /* 0xffffffff08097890 */ /* 0x000fe2000fffe0ff */
[----:B------:R-:W-:-:S03]  /*08c0*/  LOP3.LUT P0, R14, R19, 0x3, RZ, 0xc0, !PT ;  /* 0x00000003130e7812 */ /* 0x000fc6000780c0ff */
[----:B------:R-:W-:-:S09]  /*08d0*/  UISETP.GE.U32.AND UP0, UPT, UR9, 0x3, UPT ;  /* 0x000000030900788c */ /* 0x000fd2000bf06070 */
[----:B------:R-:W-:Y:S05]  /*08e0*/  BRA.U !UP0, `(.L_x_25) ;  /* 0x00000001085c7547 */ /* 0x000fea000b800000 */
[----:B------:R-:W0:Y:S01]  /*08f0*/  LDC R15, c[0x0][0x39c] ;  /* 0x0000e700ff0f7b82 */ /* 0x000e220000000800 */
[----:B---3--:R-:W-:-:S07]  /*0900*/  IADD3 R5, PT, PT, R21, R22, RZ ;  /* 0x0000001615057210 */ /* 0x008fce0007ffe0ff */
[----:B------:R-:W1:Y:S08]  /*0910*/  LDC.64 R8, c[0x0][0x388] ;  /* 0x0000e200ff087b82 */ /* 0x000e700000000a00 */
[----:B------:R-:W2:Y:S01]  /*0920*/  LDC.64 R2, c[0x0][0x380] ;  /* 0x0000e000ff027b82 */ /* 0x000ea20000000a00 */
[----:B0-----:R-:W-:-:S04]  /*0930*/  IMAD R7, R22, R15, R18 ;  /* 0x0000000f16077224 */ /* 0x001fc800078e0212 */
[----:B-1----:R-:W-:-:S04]  /*0940*/  IMAD.WIDE R8, R7, 0x4, R8 ;  /* 0x0000000407087825 */ /* 0x002fc800078e0208 */
[----:B------:R-:W-:Y:S02]  /*0950*/  IMAD.WIDE.U32 R10, R15, 0x4, R8 ;  /* 0x000000040f0a7825 */ /* 0x000fe400078e0008 */
[----:B----4-:R-:W3:Y:S02]  /*0960*/  LDG.E R8, desc[UR12][R8.64] ;  /* 0x0000000c08087981 */ /* 0x010ee4000c1e1900 */
[----:B--2---:R-:W-:-:S04]  /*0970*/  IMAD.WIDE R2, R5, 0x4, R2 ;  /* 0x0000000405027825 */ /* 0x004fc800078e0202 */
[C---:B------:R-:W-:Y:S01]  /*0980*/  IMAD.WIDE.U32 R4, R15.reuse, 0x4, R10 ;  /* 0x000000040f047825 */ /* 0x040fe200078e000a */
[----:B------:R-:W3:Y:S04]  /*0990*/  LDG.E R12, desc[UR12][R2.64] ;  /* 0x0000000c020c7981 */ /* 0x000ee8000c1e1900 */
[----:B------:R-:W2:Y:S01]  /*09a0*/  LDG.E R10, desc[UR12][R10.64] ;  /* 0x0000000c0a0a7981 */ /* 0x000ea2000c1e1900 */
[----:B------:R-:W-:-:S03]  /*09b0*/  IMAD.WIDE.U32 R6, R15, 0x4, R4 ;  /* 0x000000040f067825 */ /* 0x000fc600078e0004 */
[----:B------:R-:W2:Y:S04]  /*09c0*/  LDG.E R13, desc[UR12][R2.64+0x4] ;  /* 0x0000040c020d7981 */ /* 0x000ea8000c1e1900 */
[----:B------:R-:W4:Y:S04]  /*09d0*/  LDG.E R16, desc[UR12][R4.64] ;  /* 0x0000000c04107981 */ /* 0x000f28000c1e1900 */
[----:B------:R-:W4:Y:S04]  /*09e0*/  LDG.E R15, desc[UR12][R2.64+0x8] ;  /* 0x0000080c020f7981 */ /* 0x000f28000c1e1900 */
[----:B------:R-:W5:Y:S04]  /*09f0*/  LDG.E R23, desc[UR12][R2.64+0xc] ;  /* 0x00000c0c02177981 */ /* 0x000f68000c1e1900 */
[----:B------:R-:W5:Y:S01]  /*0a00*/  LDG.E R6, desc[UR12][R6.64] ;  /* 0x0000000c06067981 */ /* 0x000f62000c1e1900 */
[----:B------:R-:W-:-:S02]  /*0a10*/  VIADD R22, R22, 0x4 ;  /* 0x0000000416167836 */ /* 0x000fc40000000000 */
[----:B---3--:R-:W-:-:S04]  /*0a20*/  FFMA R12, R12, R8, R17 ;  /* 0x000000080c0c7223 */ /* 0x008fc80000000011 */
[----:B--2---:R-:W-:-:S04]  /*0a30*/  FFMA R12, R13, R10, R12 ;  /* 0x0000000a0d0c7223 */ /* 0x004fc8000000000c */
[----:B----4-:R-:W-:-:S04]  /*0a40*/  FFMA R12, R15, R16, R12 ;  /* 0x000000100f0c7223 */ /* 0x010fc8000000000c */
[----:B-----5:R-:W-:-:S07]  /*0a50*/  FFMA R17, R23, R6, R12 ;  /* 0x0000000617117223 */ /* 0x020fce000000000c */
.L_x_25:
[----:B------:R-:W-:Y:S05]  /*0a60*/  @!P0 BRA `(.L_x_24) ;  /* 0x0000000000708947 */ /* 0x000fea0003800000 */
[----:B------:R-:W-:Y:S01]  /*0a70*/  ISETP.NE.AND P0, PT, R14, 0x1, PT ;  /* 0x000000010e00780c */ /* 0x000fe20003f05270 */
[----:B------:R-:W0:Y:S01]  /*0a80*/  LDC.64 R10, c[0x0][0x388] ;  /* 0x0000e200ff0a7b82 */ /* 0x000e220000000a00 */
[----:B------:R-:W-:-:S04]  /*0a90*/  LOP3.LUT R19, R19, 0x1, RZ, 0xc0, !PT ;  /* 0x0000000113137812 */ /* 0x000fc800078ec0ff */
[----:B------:R-:W-:-:S03]  /*0aa0*/  ISETP.NE.U32.AND P1, PT, R19, 0x1, PT ;  /* 0x000000011300780c */ /* 0x000fc60003f25070 */
[----:B------:R-:W1:Y:S04]  /*0ab0*/  LDC.64 R6, c[0x0][0x380] ;  /* 0x0000e000ff067b82 */ /* 0x000e680000000a00 */
[----:B------:R-:W-:-:S04]  /*0ac0*/  @P0 IADD3 R9, PT, PT, R21, R22, RZ ;  /* 0x0000001615090210 */ /* 0x000fc80007ffe0ff */
[----:B------:R-:W2:Y:S08]  /*0ad0*/  @P0 LDC R13, c[0x0][0x39c] ;  /* 0x0000e700ff0d0b82 */ /* 0x000eb00000000800 */
[----:B------:R-:W5:Y:S08]  /*0ae0*/  @!P1 LDC R19, c[0x0][0x39c] ;  /* 0x0000e700ff139b82 */ /* 0x000f700000000800 */
[----:B---3--:R-:W3:Y:S01]  /*0af0*/  LDC.64 R4, c[0x0][0x380] ;  /* 0x0000e000ff047b82 */ /* 0x008ee20000000a00 */
[----:B-1----:R-:W-:-:S05]  /*0b00*/  @P0 IMAD.WIDE R6, R9, 0x4, R6 ;  /* 0x0000000409060825 */ /* 0x002fca00078e0206 */
[----:B----4-:R-:W4:Y:S02]  /*0b10*/  @P0 LDG.E R12, desc[UR12][R6.64] ;  /* 0x0000000c060c0981 */ /* 0x010f24000c1e1900 */
[----:B------:R-:W1:Y:S01]  /*0b20*/  LDC.64 R2, c[0x0][0x388] ;  /* 0x0000e200ff027b82 */ /* 0x000e620000000a00 */
[C---:B--2---:R-:W-:Y:S01]  /*0b30*/  @P0 IMAD R15, R22.reuse, R13, R18 ;  /* 0x0000000d160f0224 */ /* 0x044fe200078e0212 */
[----:B------:R-:W-:-:S03]  /*0b40*/  @P0 IADD3 R22, PT, PT, R22, 0x2, RZ ;  /* 0x0000000216160810 */ /* 0x000fc60007ffe0ff */
[----:B0-----:R-:W-:Y:S01]  /*0b50*/  @P0 IMAD.WIDE R10, R15, 0x4, R10 ;  /* 0x000000040f0a0825 */ /* 0x001fe200078e020a */
[----:B------:R-:W-:Y:S01]  /*0b60*/  @!P1 IADD3 R21, PT, PT, R21, R22, RZ ;  /* 0x0000001615159210 */ /* 0x000fe20007ffe0ff */
[----:B------:R-:W2:Y:S02]  /*0b70*/  @P0 LDG.E R15, desc[UR12][R6.64+0x4] ;  /* 0x0000040c060f0981 */ /* 0x000ea4000c1e1900 */
[----:B------:R-:W-:Y:S02]  /*0b80*/  @P0 IMAD.WIDE.U32 R8, R13, 0x4, R10 ;  /* 0x000000040d080825 */ /* 0x000fe400078e000a */
[----:B------:R-:W4:Y:S02]  /*0b90*/  @P0 LDG.E R14, desc[UR12][R10.64] ;  /* 0x0000000c0a0e0981 */ /* 0x000f24000c1e1900 */
[----:B-----5:R-:W-:Y:S02]  /*0ba0*/  @!P1 IMAD R13, R22, R19, R18 ;  /* 0x00000013160d9224 */ /* 0x020fe400078e0212 */
[----:B---3--:R-:W-:Y:S01]  /*0bb0*/  @!P1 IMAD.WIDE R4, R21, 0x4, R4 ;  /* 0x0000000415049825 */ /* 0x008fe200078e0204 */
[----:B------:R-:W2:Y:S05]  /*0bc0*/  @P0 LDG.E R8, desc[UR12][R8.64] ;  /* 0x0000000c08080981 */ /* 0x000eaa000c1e1900 */
[----:B------:R-:W3:Y:S01]  /*0bd0*/  @!P1 LDG.E R4, desc[UR12][R4.64] ;  /* 0x0000000c04049981 */ /* 0x000ee2000c1e1900 */
[----:B-1----:R-:W-:-:S06]  /*0be0*/  @!P1 IMAD.WIDE R2, R13, 0x4, R2 ;  /* 0x000000040d029825 */ /* 0x002fcc00078e0202 */
[----:B------:R-:W3:Y:S01]  /*0bf0*/  @!P1 LDG.E R2, desc[UR12][R2.64] ;  /* 0x0000000c02029981 */ /* 0x000ee2000c1e1900 */
[----:B----4-:R-:W-:-:S04]  /*0c00*/  @P0 FFMA R12, R12, R14, R17 ;  /* 0x0000000e0c0c0223 */ /* 0x010fc80000000011 */
[----:B--2---:R-:W-:-:S04]  /*0c10*/  @P0 FFMA R17, R15, R8, R12 ;  /* 0x000000080f110223 */ /* 0x004fc8000000000c */
[----:B---3--:R-:W-:-:S07]  /*0c20*/  @!P1 FFMA R17, R4, R2, R17 ;  /* 0x0000000204119223 */ /* 0x008fce0000000011 */
.L_x_24:
[----:B------:R-:W0:Y:S01]  /*0c30*/  LDC R7, c[0x0][0x39c] ;  /* 0x0000e700ff077b82 */ /* 0x000e220000000800 */
[----:B---3--:R-:W-:Y:S01]  /*0c40*/  MOV R4, RZ ;  /* 0x000000ff00047202 */ /* 0x008fe20000000f00 */
[----:B------:R-:W1:Y:S06]  /*0c50*/  LDCU UR9, c[0x0][0x398] ;  /* 0x00007300ff0977ac */ /* 0x000e6c0008000800 */
[----:B------:R-:W2:Y:S01]  /*0c60*/  LDC.64 R2, c[0x0][0x390] ;  /* 0x0000e400ff027b82 */ /* 0x000ea20000000a00 */
[----:B0-----:R-:W-:-:S04]  /*0c70*/  IABS R8, R7 ;  /* 0x0000000700087213 */ /* 0x001fc80000000000 */
[----:B------:R-:W0:Y:S01]  /*0c80*/  I2F.RP R6, R8 ;  /* 0x0000000800067306 */ /* 0x000e220000209400 */
[C---:B--2---:R-:W-:Y:S01]  /*0c90*/  IMAD.WIDE R2, R0.reuse, 0x4, R2 ;  /* 0x0000000400027825 */ /* 0x044fe200078e0202 */
[----:B------:R-:W-:-:S04]  /*0ca0*/  IADD3 R0, PT, PT, R0, UR6, RZ ;  /* 0x0000000600007c10 */ /* 0x000fc8000fffe0ff */
[----:B------:R-:W-:Y:S01]  /*0cb0*/  IABS R10, R0 ;  /* 0x00000000000a7213 */ /* 0x000fe20000000000 */
[----:B----4-:R2:W-:Y:S01]  /*0cc0*/  STG.E desc[UR12][R2.64], R17 ;  /* 0x0000001102007986 */ /* 0x0105e2000c10190c */
[----:B0-----:R-:W0:Y:S02]  /*0cd0*/  MUFU.RCP R6, R6 ;  /* 0x0000000600067308 */ /* 0x001e240000001000 */
[----:B0-----:R-:W-:-:S06]  /*0ce0*/  VIADD R9, R6, 0xffffffe ;  /* 0x0ffffffe06097836 */ /* 0x001fcc0000000000 */
[----:B------:R-:W0:Y:S02]  /*0cf0*/  F2I.FTZ.U32.TRUNC.NTZ R5, R9 ;  /* 0x0000000900057305 */ /* 0x000e24000021f000 */
[----:B0-----:R-:W-:-:S05]  /*0d00*/  IADD3 R11, PT, PT, RZ, -R5, RZ ;  /* 0x80000005ff0b7210 */ /* 0x001fca0007ffe0ff */
[----:B------:R-:W-:-:S04]  /*0d10*/  IMAD R11, R11, R8, RZ ;  /* 0x000000080b0b7224 */ /* 0x000fc800078e02ff */
[----:B------:R-:W-:-:S04]  /*0d20*/  IMAD.HI.U32 R4, R5, R11, R4 ;  /* 0x0000000b05047227 */ /* 0x000fc800078e0004 */
[----:B------:R-:W-:-:S04]  /*0d30*/  IMAD.MOV.U32 R5, RZ, RZ, R10 ;  /* 0x000000ffff057224 */ /* 0x000fc800078e000a */
[----:B------:R-:W-:-:S05]  /*0d40*/  IMAD.HI.U32 R4, R4, R5, RZ ;  /* 0x0000000504047227 */ /* 0x000fca00078e00ff */
[----:B------:R-:W-:-:S05]  /*0d50*/  IADD3 R6, PT, PT, -R4, RZ, RZ ;  /* 0x000000ff04067210 */ /* 0x000fca0007ffe1ff */
[----:B------:R-:W-:-:S05]  /*0d60*/  IMAD R5, R8, R6, R5 ;  /* 0x0000000608057224 */ /* 0x000fca00078e0205 */
[----:B------:R-:W-:-:S13]  /*0d70*/  ISETP.GT.U32.AND P1, PT, R8, R5, PT ;  /* 0x000000050800720c */ /* 0x000fda0003f24070 */
[-C--:B------:R-:W-:Y:S02]  /*0d80*/  @!P1 IADD3 R5, PT, PT, R5, -R8.reuse, RZ ;  /* 0x8000000805059210 */ /* 0x080fe40007ffe0ff */
[----:B------:R-:W-:Y:S02]  /*0d90*/  @!P1 IADD3 R4, PT, PT, R4, 0x1, RZ ;  /* 0x0000000104049810 */ /* 0x000fe40007ffe0ff */
[----:B------:R-:W-:Y:S02]  /*0da0*/  ISETP.GE.U32.AND P0, PT, R5, R8, PT ;  /* 0x000000080500720c */ /* 0x000fe40003f06070 */
[----:B------:R-:W-:Y:S02]  /*0db0*/  LOP3.LUT R5, R0, R7, RZ, 0x3c, !PT ;  /* 0x0000000700057212 */ /* 0x000fe400078e3cff */
[----:B------:R-:W-:Y:S02]  /*0dc0*/  ISETP.NE.AND P1, PT, R7, RZ, PT ;  /* 0x000000ff0700720c */ /* 0x000fe40003f25270 */
[----:B------:R-:W-:-:S07]  /*0dd0*/  ISETP.GE.AND P2, PT, R5, RZ, PT ;  /* 0x000000ff0500720c */ /* 0x000fce0003f46270 */
[----:B------:R-:W-:-:S06]  /*0de0*/  @P0 VIADD R4, R4, 0x1 ;  /* 0x0000000104040836 */ /* 0x000fcc0000000000 */
[----:B------:R-:W-:Y:S02]  /*0df0*/  @!P2 IADD3 R4, PT, PT, -R4, RZ, RZ ;  /* 0x000000ff0404a210 */ /* 0x000fe40007ffe1ff */
[----:B------:R-:W-:-:S04]  /*0e00*/  @!P1 LOP3.LUT R4, RZ, R7, RZ, 0x33, !PT ;  /* 0x00000007ff049212 */ /* 0x000fc800078e33ff */
[C---:B-1----:R-:W-:Y:S02]  /*0e10*/  ISETP.GE.AND P0, PT, R4.reuse, UR9, PT ;  /* 0x0000000904007c0c */ /* 0x042fe4000bf06270 */
[----:B------:R-:W-:Y:S02]  /*0e20*/  IADD3 R5, PT, PT, -R4, RZ, RZ ;  /* 0x000000ff04057210 */ /* 0x000fe40007ffe1ff */
[----:B------:R-:W-:-:S03]  /*0e30*/  MOV R6, R4 ;  /* 0x0000000400067202 */ /* 0x000fc60000000f00 */
[----:B------:R-:W-:-:S06]  /*0e40*/  IMAD R18, R7, R5, R0 ;  /* 0x0000000507127224 */ /* 0x000fcc00078e0200 */
[----:B--2---:R-:W-:Y:S05]  /*0e50*/  @!P0 BRA `(.L_x_26) ;  /* 0xfffffff400b48947 */ /* 0x004fea000383ffff */
[----:B------:R-:W-:Y:S05]  /*0e60*/  EXIT ;  /* 0x000000000000794d */ /* 0x000fea0003800000 */
.L_x_27:
        /* <DEDUP_REMOVED lines=9> */
.L_x_79:


//--------------------- .text.matrixMulv11        --------------------------
	.section	.text.matrixMulv11,"ax",@progbits
	.align	128
        .global         matrixMulv11
        .type           matrixMulv11,@function
        .size           matrixMulv11,(.L_x_80 - matrixMulv11)
        .other          matrixMulv11,@"STO_CUDA_ENTRY STV_DEFAULT"
matrixMulv11:
.text.matrixMulv11:
[----:B------:R-:W-:Y:S08]  /*0000*/  LDC R1, c[0x0][0x37c] ;  /* 0x0000df00ff017b82 */ /* 0x000ff00000000800 */
[----:B------:R-:W0:Y:S01]  /*0010*/  LDC R15, c[0x0][0x39c] ;  /* 0x0000e700ff0f7b82 */ /* 0x000e220000000800 */
[----:B------:R-:W1:Y:S01]  /*0020*/  S2R R0, SR_TID.X ;  /* 0x0000000000007919 */ /* 0x000e620000002100 */
[----:B------:R-:W2:Y:S01]  /*0030*/  LDCU.64 UR6, c[0x0][0x358] ;  /* 0x00006b00ff0677ac */ /* 0x000ea20008000a00 */
[----:B------:R-:W-:-:S05]  /*0040*/  MOV R26, RZ ;  /* 0x000000ff001a7202 */ /* 0x000fca0000000f00 */
[----:B------:R-:W1:Y:S08]  /*0050*/  S2UR UR4, SR_CTAID.X ;  /* 0x00000000000479c3 */ /* 0x000e700000002500 */
[----:B------:R-:W1:Y:S01]  /*0060*/  LDC R5, c[0x0][0x360] ;  /* 0x0000d800ff057b82 */ /* 0x000e620000000800 */
[----:B0-----:R-:W-:-:S07]  /*0070*/  IABS R7, R15 ;  /* 0x0000000f00077213 */ /* 0x001fce0000000000 */
[----:B------:R-:W0:Y:S01]  /*0080*/  LDC R14, c[0x0][0x3a0] ;  /* 0x0000e800ff0e7b82 */ /* 0x000e220000000800 */
[----:B------:R-:W3:Y:S01]  /*0090*/  I2F.RP R4, R7 ;  /* 0x0000000700047306 */ /* 0x000ee20000209400 */
[----:B-1----:R-:W-:-:S07]  /*00a0*/  IMAD R0, R5, UR4, R0 ;  /* 0x0000000405007c24 */ /* 0x002fce000f8e0200 */
[----:B---3--:R-:W1:Y:S02]  /*00b0*/  MUFU.RCP R4, R4 ;  /* 0x0000000400047308 */ /* 0x008e640000001000 */
[----:B-1----:R-:W-:Y:S02]  /*00c0*/  IADD3 R2, PT, PT, R4, 0xffffffe, RZ ;  /* 0x0ffffffe04027810 */ /* 0x002fe40007ffe0ff */
[----:B------:R-:W-:-:S04]  /*00d0*/  IABS R4, R0 ;  /* 0x0000000000047213 */ /* 0x000fc80000000000 */
[----:B------:R1:W3:Y:S02]  /*00e0*/  F2I.FTZ.U32.TRUNC.NTZ R3, R2 ;  /* 0x0000000200037305 */ /* 0x0002e4000021f000 */
[----:B-1----:R-:W-:Y:S01]  /*00f0*/  HFMA2 R2, -RZ, RZ, 0, 0 ;  /* 0x00000000ff027431 */ /* 0x002fe200000001ff */
[----:B---3--:R-:W-:-:S05]  /*0100*/  IADD3 R6, PT, PT, RZ, -R3, RZ ;  /* 0x80000003ff067210 */ /* 0x008fca0007ffe0ff */
[----:B------:R-:W-:-:S04]  /*0110*/  IMAD R5, R6, R7, RZ ;  /* 0x0000000706057224 */ /* 0x000fc800078e02ff */
[----:B------:R-:W-:-:S06]  /*0120*/  IMAD.HI.U32 R3, R3, R5, R2 ;  /* 0x0000000503037227 */ /* 0x000fcc00078e0002 */
        /* <DEDUP_REMOVED lines=10> */
[----:B------:R-:W-:Y:S02]  /*01d0*/  @P0 IADD3 R3, PT, PT, R3, 0x1, RZ ;  /* 0x0000000103030810 */ /* 0x000fe40007ffe0ff */
[----:B0-----:R-:W-:-:S04]  /*01e0*/  ISETP.GE.AND P0, PT, R14, 0x1, PT ;  /* 0x000000010e00780c */ /* 0x001fc80003f06270 */
[----:B------:R-:W-:Y:S02]  /*01f0*/  @!P1 IADD3 R3, PT, PT, -R3, RZ, RZ ;  /* 0x000000ff03039210 */ /* 0x000fe40007ffe1ff */
[----:B------:R-:W-:-:S07]  /*0200*/  @!P2 LOP3.LUT R3, RZ, R15, RZ, 0x33, !PT ;  /* 0x0000000fff03a212 */ /* 0x000fce00078e33ff */
[----:B--2---:R-:W-:Y:S05]  /*0210*/  @!P0 BRA `(.L_x_28) ;  /* 0x0000000400c08947 */ /* 0x004fea0003800000 */
[C---:B------:R-:W-:Y:S01]  /*0220*/  ISETP.GE.U32.AND P0, PT, R14.reuse, 0x8, PT ;  /* 0x000000080e00780c */ /* 0x040fe20003f06070 */
[C---:B------:R-:W-:Y:S01]  /*0230*/  IMAD R17, R3.reuse, R14, RZ ;  /* 0x0000000e03117224 */ /* 0x040fe200078e02ff */
[----:B------:R-:W-:Y:S02]  /*0240*/  IADD3 R19, PT, PT, -R3, RZ, RZ ;  /* 0x000000ff03137210 */ /* 0x000fe40007ffe1ff */
[----:B------:R-:W-:Y:S02]  /*0250*/  LOP3.LUT R25, R14, 0x7, RZ, 0xc0, !PT ;  /* 0x000000070e197812 */ /* 0x000fe400078ec0ff */
[----:B------:R-:W-:Y:S01]  /*0260*/  MOV R26, RZ ;  /* 0x000000ff001a7202 */ /* 0x000fe20000000f00 */
[----:B------:R-:W-:Y:S01]  /*0270*/  IMAD R19, R15, R19, R0 ;  /* 0x000000130f137224 */ /* 0x000fe200078e0200 */
[----:B------:R-:W-:Y:S02]  /*0280*/  ISETP.NE.AND P1, PT, R25, RZ, PT ;  /* 0x000000ff1900720c */ /* 0x000fe40003f25270 */
[----:B------:R-:W-:-:S03]  /*0290*/  MOV R18, RZ ;  /* 0x000000ff00127202 */ /* 0x000fc60000000f00 */
[----:B------:R-:W-:Y:S08]  /*02a0*/  @!P0 BRA `(.L_x_29) ;  /* 0x0000000000c48947 */ /* 0x000ff00003800000 */
[----:B------:R-:W0:Y:S01]  /*02b0*/  LDCU.64 UR4, c[0x0][0x380] ;  /* 0x00007000ff0477ac */ /* 0x000e220008000a00 */
[----:B------:R-:W-:Y:S01]  /*02c0*/  LOP3.LUT R18, R14, 0x7ffffff8, RZ, 0xc0, !PT ;  /* 0x7ffffff80e127812 */ /* 0x000fe200078ec0ff */
[----:B------:R-:W-:Y:S01]  /*02d0*/  HFMA2 R26, -RZ, RZ, 0, 0 ;  /* 0x00000000ff1a7431 */ /* 0x000fe200000001ff */
[----:B------:R-:W-:Y:S02]  /*02e0*/  MOV R16, R17 ;  /* 0x0000001100107202 */ /* 0x000fe40000000f00 */
[----:B------:R-:W-:Y:S02]  /*02f0*/  MOV R22, R19 ;  /* 0x0000001300167202 */ /* 0x000fe40000000f00 */
[----:B------:R-:W-:Y:S01]  /*0300*/  IADD3 R20, PT, PT, -R18, RZ, RZ ;  /* 0x000000ff12147210 */ /* 0x000fe20007ffe1ff */
[----:B0-----:R-:W-:-:S04]  /*0310*/  UIADD3 UR4, UP0, UPT, UR4, 0x10, URZ ;  /* 0x0000001004047890 */ /* 0x001fc8000ff1e0ff */
[----:B------:R-:W-:-:S12]  /*0320*/  UIADD3.X UR5, UPT, UPT, URZ, UR5, URZ, UP0, !UPT ;  /* 0x00000005ff057290 */ /* 0x000fd800087fe4ff */
.L_x_30:
[----:B------:R-:W0:Y:S01]  /*0330*/  LDC.64 R12, c[0x0][0x388] ;  /* 0x0000e200ff0c7b82 */ /* 0x000e220000000a00 */
[----:B------:R-:W-:Y:S02]  /*0340*/  MOV R2, UR4 ;  /* 0x0000000400027c02 */ /* 0x000fe40008000f00 */
[----:B------:R-:W-:-:S03]  /*0350*/  MOV R3, UR5 ;  /* 0x0000000500037c02 */ /* 0x000fc60008000f00 */
[----:B------:R-:W-:-:S05]  /*0360*/  IMAD.WIDE R2, R16, 0x4, R2 ;  /* 0x0000000410027825 */ /* 0x000fca00078e0202 */
[----:B------:R-:W2:Y:S04]  /*0370*/  LDG.E R21, desc[UR6][R2.64+-0x10] ;  /* 0xfffff00602157981 */ /* 0x000ea8000c1e1900 */
[----:B------:R-:W3:Y:S04]  /*0380*/  LDG.E R23, desc[UR6][R2.64+-0xc] ;  /* 0xfffff40602177981 */ /* 0x000ee8000c1e1900 */
[----:B------:R-:W4:Y:S01]  /*0390*/  LDG.E R29, desc[UR6][R2.64+-0x8] ;  /* 0xfffff806021d7981 */ /* 0x000f22000c1e1900 */
[----:B0-----:R-:W-:-:S05]  /*03a0*/  IMAD.WIDE R12, R22, 0x4, R12 ;  /* 0x00000004160c7825 */ /* 0x001fca00078e020c */
[----:B------:R0:W2:Y:S01]  /*03b0*/  LDG.E R24, desc[UR6][R12.64] ;  /* 0x000000060c187981 */ /* 0x0000a2000c1e1900 */
[----:B------:R-:W-:-:S04]  /*03c0*/  IMAD.WIDE R10, R15, 0x4, R12 ;  /* 0x000000040f0a7825 */ /* 0x000fc800078e020c */
[C---:B------:R-:W-:Y:S02]  /*03d0*/  IMAD.WIDE R4, R15.reuse, 0x4, R10 ;  /* 0x000000040f047825 */ /* 0x040fe400078e020a */
[----:B------:R-:W3:Y:S02]  /*03e0*/  LDG.E R10, desc[UR6][R10.64] ;  /* 0x000000060a0a7981 */ /* 0x000ee4000c1e1900 */
[C---:B------:R-:W-:Y:S02]  /*03f0*/  IMAD.WIDE R6, R15.reuse, 0x4, R4 ;  /* 0x000000040f067825 */ /* 0x040fe400078e0204 */
[----:B------:R1:W4:Y:S02]  /*0400*/  LDG.E R28, desc[UR6][R4.64] ;  /* 0x00000006041c7981 */ /* 0x000324000c1e1900 */
[C---:B------:R-:W-:Y:S02]  /*0410*/  IMAD.WIDE R8, R15.reuse, 0x4, R6 ;  /* 0x000000040f087825 */ /* 0x040fe400078e0206 */
[----:B------:R-:W5:Y:S02]  /*0420*/  LDG.E R6, desc[UR6][R6.64] ;  /* 0x0000000606067981 */ /* 0x000f64000c1e1900 */
[----:B0-----:R-:W-:-:S05]  /*0430*/  IMAD.WIDE R12, R15, 0x4, R8 ;  /* 0x000000040f0c7825 */ /* 0x001fca00078e0208 */
[----:B------:R-:W5:Y:S04]  /*0440*/  LDG.E R11, desc[UR6][R12.64] ;  /* 0x000000060c0b7981 */ /* 0x000f68000c1e1900 */
[----:B------:R-:W5:Y:S04]  /*0450*/  LDG.E R7, desc[UR6][R8.64] ;  /* 0x0000000608077981 */ /* 0x000f68000c1e1900 */
[----:B------:R-:W5:Y:S04]  /*0460*/  LDG.E R9, desc[UR6][R2.64+-0x4] ;  /* 0xfffffc0602097981 */ /* 0x000f68000c1e1900 */
[----:B------:R-:W5:Y:S01]  /*0470*/  LDG.E R8, desc[UR6][R2.64+0x8] ;  /* 0x0000080602087981 */ /* 0x000f62000c1e1900 */
[----:B--2---:R-:W-:Y:S01]  /*0480*/  FFMA R24, R21, R24, R26 ;  /* 0x0000001815187223 */ /* 0x004fe2000000001a */
[----:B------:R-:W-:-:S02]  /*0490*/  IMAD.WIDE R26, R15, 0x4, R12 ;  /* 0x000000040f1a7825 */ /* 0x000fc400078e020c */
[----:B------:R-:W2:Y:S04]  /*04a0*/  LDG.E R21, desc[UR6][R2.64] ;  /* 0x0000000602157981 */ /* 0x000ea8000c1e1900 */
[----:B------:R-:W2:Y:S01]  /*04b0*/  LDG.E R12, desc[UR6][R2.64+0x4] ;  /* 0x00000406020c7981 */ /* 0x000ea2000c1e1900 */
[----:B-1----:R-:W-:-:S03]  /*04c0*/  IMAD.WIDE R4, R15, 0x4, R26 ;  /* 0x000000040f047825 */ /* 0x002fc600078e021a */
[----:B------:R-:W2:Y:S04]  /*04d0*/  LDG.E R13, desc[UR6][R2.64+0xc] ;  /* 0x00000c06020d7981 */ /* 0x000ea8000c1e1900 */
[----:B------:R-:W2:Y:S04]  /*04e0*/  LDG.E R4, desc[UR6][R4.64] ;  /* 0x0000000604047981 */ /* 0x000ea8000c1e1900 */
[----:B------:R-:W2:Y:S01]  /*04f0*/  LDG.E R3, desc[UR6][R26.64] ;  /* 0x000000061a037981 */ /* 0x000ea2000c1e1900 */
[----:B---3--:R-:W-:Y:S01]  /*0500*/  FFMA R10, R23, R10, R24 ;  /* 0x0000000a170a7223 */ /* 0x008fe20000000018 */
[----:B------:R-:W-:-:S03]  /*0510*/  IADD3 R20, PT, PT, R20, 0x8, RZ ;  /* 0x0000000814147810 */ /* 0x000fc60007ffe0ff */
[----:B----4-:R-:W-:Y:S01]  /*0520*/  FFMA R10, R29, R28, R10 ;  /* 0x0000001c1d0a7223 */ /* 0x010fe2000000000a */
[----:B------:R-:W-:Y:S02]  /*0530*/  ISETP.NE.AND P0, PT, R20, RZ, PT ;  /* 0x000000ff1400720c */ /* 0x000fe40003f05270 */
[----:B------:R-:W-:Y:S01]  /*0540*/  LEA R22, R15, R22, 0x3 ;  /* 0x000000160f167211 */ /* 0x000fe200078e18ff */
[----:B-----5:R-:W-:Y:S01]  /*0550*/  FFMA R6, R9, R6, R10 ;  /* 0x0000000609067223 */ /* 0x020fe2000000000a */
[----:B------:R-:W-:-:S03]  /*0560*/  IADD3 R16, PT, PT, R16, 0x8, RZ ;  /* 0x0000000810107810 */ /* 0x000fc60007ffe0ff */
[----:B--2---:R-:W-:-:S04]  /*0570*/  FFMA R7, R21, R7, R6 ;  /* 0x0000000715077223 */ /* 0x004fc80000000006 */
[----:B------:R-:W-:-:S04]  /*0580*/  FFMA R7, R12, R11, R7 ;  /* 0x0000000b0c077223 */ /* 0x000fc80000000007 */
[----:B------:R-:W-:-:S04]  /*0590*/  FFMA R8, R8, R3, R7 ;  /* 0x0000000308087223 */ /* 0x000fc80000000007 */
[----:B------:R-:W-:Y:S01]  /*05a0*/  FFMA R26, R13, R4, R8 ;  /* 0x000000040d1a7223 */ /* 0x000fe20000000008 */
[----:B------:R-:W-:Y:S06]  /*05b0*/  @P0 BRA `(.L_x_30) ;  /* 0xfffffffc005c0947 */ /* 0x000fec000383ffff */
.L_x_29:
[----:B------:R-:W-:Y:S05]  /*05c0*/  @!P1 BRA `(.L_x_28) ;  /* 0x0000000000d49947 */ /* 0x000fea0003800000 */
[----:B------:R-:W-:Y:S02]  /*05d0*/  ISETP.GE.U32.AND P0, PT, R25, 0x4, PT ;  /* 0x000000041900780c */ /* 0x000fe40003f06070 */
[----:B------:R-:W-:-:S04]  /*05e0*/  LOP3.LUT R12, R14, 0x3, RZ, 0xc0, !PT ;  /* 0x000000030e0c7812 */ /* 0x000fc800078ec0ff */
[----:B------:R-:W-:-:S07]  /*05f0*/  ISETP.NE.AND P1, PT, R12, RZ, PT ;  /* 0x000000ff0c00720c */ /* 0x000fce0003f25270 */
[----:B------:R-:W-:Y:S06]  /*0600*/  @!P0 BRA `(.L_x_31) ;  /* 0x0000000000588947 */ /* 0x000fec0003800000 */
[----:B------:R-:W0:Y:S01]  /*0610*/  LDC.64 R8, c[0x0][0x388] ;  /* 0x0000e200ff087b82 */ /* 0x000e220000000a00 */
[----:B------:R-:W-:Y:S01]  /*0620*/  IMAD R7, R18, R15, R19 ;  /* 0x0000000f12077224 */ /* 0x000fe200078e0213 */
[----:B------:R-:W-:-:S06]  /*0630*/  IADD3 R5, PT, PT, R17, R18, RZ ;  /* 0x0000001211057210 */ /* 0x000fcc0007ffe0ff */
[----:B------:R-:W1:Y:S01]  /*0640*/  LDC.64 R2, c[0x0][0x380] ;  /* 0x0000e000ff027b82 */ /* 0x000e620000000a00 */
[----:B0-----:R-:W-:-:S04]  /*0650*/  IMAD.WIDE R8, R7, 0x4, R8 ;  /* 0x0000000407087825 */ /* 0x001fc800078e0208 */
[----:B------:R-:W-:Y:S02]  /*0660*/  IMAD.WIDE R10, R15, 0x4, R8 ;  /* 0x000000040f0a7825 */ /* 0x000fe400078e0208 */
[----:B------:R-:W2:Y:S02]  /*0670*/  LDG.E R8, desc[UR6][R8.64] ;  /* 0x0000000608087981 */ /* 0x000ea4000c1e1900 */
[----:B-1----:R-:W-:-:S04]  /*0680*/  IMAD.WIDE R2, R5, 0x4, R2 ;  /* 0x0000000405027825 */ /* 0x002fc800078e0202 */
[C---:B------:R-:W-:Y:S01]  /*0690*/  IMAD.WIDE R4, R15.reuse, 0x4, R10 ;  /* 0x000000040f047825 */ /* 0x040fe200078e020a */
[----:B------:R-:W2:Y:S04]  /*06a0*/  LDG.E R13, desc[UR6][R2.64] ;  /* 0x00000006020d7981 */ /* 0x000ea8000c1e1900 */
[----:B------:R-:W3:Y:S01]  /*06b0*/  LDG.E R10, desc[UR6][R10.64] ;  /* 0x000000060a0a7981 */ /* 0x000ee2000c1e1900 */
[----:B------:R-:W-:-:S03]  /*06c0*/  IMAD.WIDE R6, R15, 0x4, R4 ;  /* 0x000000040f067825 */ /* 0x000fc600078e0204 */
[----:B------:R-:W3:Y:S04]  /*06d0*/  LDG.E R16, desc[UR6][R2.64+0x4] ;  /* 0x0000040602107981 */ /* 0x000ee8000c1e1900 */
        /* <DEDUP_REMOVED lines=9> */
.L_x_31:
        /* <DEDUP_REMOVED lines=13> */
[----:B0-----:R-:W-:-:S05]  /*0840*/  @P0 IMAD.WIDE R8, R13, 0x4, R8 ;  /* 0x000000040d080825 */ /* 0x001fca00078e0208 */
[----:B------:R-:W4:Y:S01]  /*0850*/  @P0 LDG.E R12, desc[UR6][R8.64] ;  /* 0x00000006080c0981 */ /* 0x000f22000c1e1900 */
[----:B-1----:R-:W-:-:S04]  /*0860*/  @P0 IMAD.WIDE R6, R11, 0x4, R6 ;  /* 0x000000040b060825 */ /* 0x002fc800078e0206 */
[----:B------:R-:W-:Y:S01]  /*0870*/  @P0 IMAD.WIDE R10, R15, 0x4, R8 ;  /* 0x000000040f0a0825 */ /* 0x000fe200078e0208 */
[----:B------:R-:W4:Y:S03]  /*0880*/  @P0 LDG.E R13, desc[UR6][R6.64] ;  /* 0x00000006060d0981 */ /* 0x000f26000c1e1900 */
[----:B--2---:R-:W-:Y:S01]  /*0890*/  @!P1 IMAD.WIDE R4, R17, 0x4, R4 ;  /* 0x0000000411049825 */ /* 0x004fe200078e0204 */
        /* <DEDUP_REMOVED lines=8> */
.L_x_28:
[----:B------:R-:W0:Y:S02]  /*0920*/  LDC.64 R2, c[0x0][0x390] ;  /* 0x0000e400ff027b82 */ /* 0x000e240000000a00 */
[----:B0-----:R-:W-:-:S05]  /*0930*/  IMAD.WIDE R2, R0, 0x4, R2 ;  /* 0x0000000400027825 */ /* 0x001fca00078e0202 */
[----:B------:R-:W-:Y:S01]  /*0940*/  STG.E desc[UR6][R2.64], R26 ;  /* 0x0000001a02007986 */ /* 0x000fe2000c101906 */
[----:B------:R-:W-:Y:S05]  /*0950*/  EXIT ;  /* 0x000000000000794d */ /* 0x000fea0003800000 */
.L_x_32:
        /* <DEDUP_REMOVED lines=10> */
.L_x_80:


//--------------------- .text.matrixMulv1         --------------------------
	.section	.text.matrixMulv1,"ax",@progbits
	.align	128
        .global         matrixMulv1
        .type           matrixMulv1,@function
        .size           matrixMulv1,(.L_x_81 - matrixMulv1)
        .other          matrixMulv1,@"STO_CUDA_ENTRY STV_DEFAULT"
matrixMulv1:
.text.matrixMulv1:
[----:B------:R-:W-:Y:S08]  /*0000*/  LDC R1, c[0x0][0x37c] ;  /* 0x0000df00ff017b82 */ /* 0x000ff00000000800 */
[----:B------:R-:W0:Y:S01]  /*0010*/  LDC R15, c[0x0][0x39c] ;  /* 0x0000e700ff0f7b82 */ /* 0x000e220000000800 */
[----:B------:R-:W1:Y:S01]  /*0020*/  S2R R0, SR_TID.X ;  /* 0x0000000000007919 */ /* 0x000e620000002100 */
[----:B------:R-:W2:Y:S01]  /*0030*/  LDCU.64 UR6, c[0x0][0x358] ;  /* 0x00006b00ff0677ac */ /* 0x000ea20008000a00 */
[----:B------:R-:W-:-:S05]  /*0040*/  MOV R26, RZ ;  /* 0x000000ff001a7202 */ /* 0x000fca0000000f00 */
[----:B------:R-:W3:Y:S01]  /*0050*/  LDC R14, c[0x0][0x3a0] ;  /* 0x0000e800ff0e7b82 */ /* 0x000ee20000000800 */
[----:B0-----:R-:W-:-:S04]  /*0060*/  IABS R5, R15 ;  /* 0x0000000f00057213 */ /* 0x001fc80000000000 */
[----:B------:R-:W0:Y:S08]  /*0070*/  I2F.RP R4, R5 ;  /* 0x0000000500047306 */ /* 0x000e300000209400 */
[----:B0-----:R-:W0:Y:S02]  /*0080*/  MUFU.RCP R4, R4 ;  /* 0x0000000400047308 */ /* 0x001e240000001000 */
[----:B0-----:R-:W-:-:S06]  /*0090*/  IADD3 R2, PT, PT, R4, 0xffffffe, RZ ;  /* 0x0ffffffe04027810 */ /* 0x001fcc0007ffe0ff */
[----:B------:R0:W4:Y:S02]  /*00a0*/  F2I.FTZ.U32.TRUNC.NTZ R3, R2 ;  /* 0x0000000200037305 */ /* 0x000124000021f000 */
[----:B0-----:R-:W-:Y:S01]  /*00b0*/  HFMA2 R2, -RZ, RZ, 0, 0 ;  /* 0x00000000ff027431 */ /* 0x001fe200000001ff */
[----:B----4-:R-:W-:-:S05]  /*00c0*/  IADD3 R6, PT, PT, RZ, -R3, RZ ;  /* 0x80000003ff067210 */ /* 0x010fca0007ffe0ff */
[----:B------:R-:W-:Y:S01]  /*00d0*/  IMAD R7, R6, R5, RZ ;  /* 0x0000000506077224 */ /* 0x000fe200078e02ff */
[----:B-1----:R-:W-:-:S03]  /*00e0*/  IABS R6, R0 ;  /* 0x0000000000067213 */ /* 0x002fc60000000000 */
[----:B------:R-:W-:Y:S01]  /*00f0*/  IMAD.HI.U32 R3, R3, R7, R2 ;  /* 0x0000000703037227 */ /* 0x000fe200078e0002 */
[----:B------:R-:W-:-:S04]  /*0100*/  LOP3.LUT R2, R0, R15, RZ, 0x3c, !PT ;  /* 0x0000000f00027212 */ /* 0x000fc800078e3cff */
[----:B------:R-:W-:Y:S01]  /*0110*/  ISETP.GE.AND P1, PT, R2, RZ, PT ;  /* 0x000000ff0200720c */ /* 0x000fe20003f26270 */
[----:B------:R-:W-:-:S05]  /*0120*/  IMAD.HI.U32 R3, R3, R6, RZ ;  /* 0x0000000603037227 */ /* 0x000fca00078e00ff */
[----:B------:R-:W-:-:S05]  /*0130*/  IADD3 R4, PT, PT, -R3, RZ, RZ ;  /* 0x000000ff03047210 */ /* 0x000fca0007ffe1ff */
[----:B------:R-:W-:-:S05]  /*0140*/  IMAD R4, R5, R4, R6 ;  /* 0x0000000405047224 */ /* 0x000fca00078e0206 */
[----:B------:R-:W-:-:S13]  /*0150*/  ISETP.GT.U32.AND P2, PT, R5, R4, PT ;  /* 0x000000040500720c */ /* 0x000fda0003f44070 */
[-C--:B------:R-:W-:Y:S02]  /*0160*/  @!P2 IADD3 R4, PT, PT, R4, -R5.reuse, RZ ;  /* 0x800000050404a210 */ /* 0x080fe40007ffe0ff */
[----:B------:R-:W-:Y:S02]  /*0170*/  @!P2 IADD3 R3, PT, PT, R3, 0x1, RZ ;  /* 0x000000010303a810 */ /* 0x000fe40007ffe0ff */
[----:B------:R-:W-:Y:S02]  /*0180*/  ISETP.GE.U32.AND P0, PT, R4, R5, PT ;  /* 0x000000050400720c */ /* 0x000fe40003f06070 */
[----:B------:R-:W-:-:S11]  /*0190*/  ISETP.NE.AND P2, PT, R15, RZ, PT ;  /* 0x000000ff0f00720c */ /* 0x000fd60003f45270 */
[----:B------:R-:W-:Y:S02]  /*01a0*/  @P0 IADD3 R3, PT, PT, R3, 0x1, RZ ;  /* 0x0000000103030810 */ /* 0x000fe40007ffe0ff */
[----:B---3--:R-:W-:Y:S02]  /*01b0*/  ISETP.GE.AND P0, PT, R14, 0x1, PT ;  /* 0x000000010e00780c */ /* 0x008fe40003f06270 */
[----:B------:R-:W-:Y:S02]  /*01c0*/  @!P1 IADD3 R3, PT, PT, -R3, RZ, RZ ;  /* 0x000000ff03039210 */ /* 0x000fe40007ffe1ff */
[----:B------:R-:W-:-:S09]  /*01d0*/  @!P2 LOP3.LUT R3, RZ, R15, RZ, 0x33, !PT ;  /* 0x0000000fff03a212 */ /* 0x000fd200078e33ff */
        /* <DEDUP_REMOVED lines=18> */
.L_x_35:
        /* <DEDUP_REMOVED lines=41> */
.L_x_34:
        /* <DEDUP_REMOVED lines=27> */
.L_x_36:
        /* <DEDUP_REMOVED lines=27> */
.L_x_33:
[----:B------:R-:W0:Y:S02]  /*08f0*/  LDC.64 R2, c[0x0][0x390] ;  /* 0x0000e400ff027b82 */ /* 0x000e240000000a00 */
[----:B0-----:R-:W-:-:S05]  /*0900*/  IMAD.WIDE R2, R0, 0x4, R2 ;  /* 0x0000000400027825 */ /* 0x001fca00078e0202 */
[----:B------:R-:W-:Y:S01]  /*0910*/  STG.E desc[UR6][R2.64], R26 ;  /* 0x0000001a02007986 */ /* 0x000fe2000c101906 */
[----:B------:R-:W-:Y:S05]  /*0920*/  EXIT ;  /* 0x000000000000794d */ /* 0x000fea0003800000 */
.L_x_37:
        /* <DEDUP_REMOVED lines=13> */
.L_x_81:


//--------------------- .text.row_col_kernel      --------------------------
	.section	.text.row_col_kernel,"ax",@progbits
	.align	128
        .global         row_col_kernel
        .type           row_col_kernel,@function
        .size           row_col_kernel,(.L_x_82 - row_col_kernel)
        .other          row_col_kernel,@"STO_CUDA_ENTRY STV_DEFAULT"
row_col_kernel:
.text.row_col_kernel:
[----:B------:R-:W0:Y:S01]  /*0000*/  LDC R1, c[0x0][0x37c] ;  /* 0x0000df00ff017b82 */ /* 0x000e220000000800 */
[----:B------:R-:W1:Y:S01]  /*0010*/  S2R R0, SR_TID.X ;  /* 0x0000000000007919 */ /* 0x000e620000002100 */
[----:B------:R-:W2:Y:S01]  /*0020*/  LDCU UR4, c[0x0][0x2f8] ;  /* 0x00005f00ff0477ac */ /* 0x000ea20008000800 */
[----:B0-----:R-:W-:Y:S01]  /*0030*/  VIADD R1, R1, 0xfffffff0 ;  /* 0xfffffff001017836 */ /* 0x001fe20000000000 */
[----:B------:R-:W0:Y:S04]  /*0040*/  LDCU UR5, c[0x0][0x2fc] ;  /* 0x00005f80ff0577ac */ /* 0x000e280008000800 */
[----:B--2---:R-:W-:-:S05]  /*0050*/  IADD3 R22, P1, PT, R1, UR4, RZ ;  /* 0x0000000401167c10 */ /* 0x004fca000ff3e0ff */
[----:B0-----:R-:W-:Y:S01]  /*0060*/  IMAD.X R2, RZ, RZ, UR5, P1 ;  /* 0x00000005ff027e24 */ /* 0x001fe200088e06ff */
[----:B-1----:R-:W-:-:S13]  /*0070*/  ISETP.NE.AND P0, PT, R0, RZ, PT ;  /* 0x000000ff0000720c */ /* 0x002fda0003f05270 */
[----:B------:R-:W-:Y:S05]  /*0080*/  @P0 EXIT ;  /* 0x000000000000094d */ /* 0x000fea0003800000 */
[----:B------:R-:W0:Y:S01]  /*0090*/  LDC.64 R10, c[0x0][0x398] ;  /* 0x0000e600ff0a7b82 */ /* 0x000e220000000a00 */
[----:B------:R-:W-:Y:S01]  /*00a0*/  MOV R0, 0x10 ;  /* 0x0000001000007802 */ /* 0x000fe20000000f00 */
[----:B------:R-:W1:Y:S01]  /*00b0*/  LDCU.64 UR4, c[0x4][URZ] ;  /* 0x01000000ff0477ac */ /* 0x000e620008000a00 */
[----:B------:R-:W-:Y:S01]  /*00c0*/  IMAD.MOV.U32 R6, RZ, RZ, R22 ;  /* 0x000000ffff067224 */ /* 0x000fe200078e0016 */
[----:B------:R-:W-:-:S04]  /*00d0*/  MOV R7, R2 ;  /* 0x0000000200077202 */ /* 0x000fc80000000f00 */
[----:B------:R-:W2:Y:S08]  /*00e0*/  LDC R12, c[0x0][0x3a0] ;  /* 0x0000e800ff0c7b82 */ /* 0x000eb00000000800 */
[----:B------:R3:W4:Y:S01]  /*00f0*/  LDC.64 R8, c[0x4][R0] ;  /* 0x0100000000087b82 */ /* 0x0007220000000a00 */
[----:B-1----:R-:W-:Y:S02]  /*0100*/  IMAD.U32 R4, RZ, RZ, UR4 ;  /* 0x00000004ff047e24 */ /* 0x002fe4000f8e00ff */
[----:B------:R-:W-:Y:S01]  /*0110*/  IMAD.U32 R5, RZ, RZ, UR5 ;  /* 0x00000005ff057e24 */ /* 0x000fe2000f8e00ff */
[----:B0-----:R3:W-:Y:S04]  /*0120*/  STL.64 [R1], R10 ;  /* 0x0000000a01007387 */ /* 0x0017e80000100a00 */
[----:B--2---:R3:W-:Y:S02]  /*0130*/  STL [R1+0x8], R12 ;  /* 0x0000080c01007387 */ /* 0x0047e40000100800 */
[----:B------:R-:W-:-:S07]  /*0140*/  LEPC R20, `(.L_x_38) ;  /* 0x000000001014794e */ /* 0x000fce0000000000 */
[----:B---34-:R-:W-:Y:S05]  /*0150*/  CALL.ABS.NOINC R8 ;  /* 0x0000000008007343 */ /* 0x018fea0003c00000 */
.L_x_38:
[----:B------:R-:W0:Y:S01]  /*0160*/  LDC R25, c[0x0][0x3a0] ;  /* 0x0000e800ff197b82 */ /* 0x000e220000000800 */
[----:B------:R-:W0:Y:S02]  /*0170*/  LDCU UR4, c[0x0][0x398] ;  /* 0x00007300ff0477ac */ /* 0x000e240008000800 */
[----:B0-----:R-:W-:-:S04]  /*0180*/  VIMNMX R0, PT, PT, R25, UR4, PT ;  /* 0x0000000419007c48 */ /* 0x001fc8000bfe0100 */
[----:B------:R-:W-:-:S13]  /*0190*/  ISETP.GE.AND P0, PT, R0, 0x1, PT ;  /* 0x000000010000780c */ /* 0x000fda0003f06270 */
[----:B------:R-:W-:Y:S05]  /*01a0*/  @!P0 EXIT ;  /* 0x000000000000894d */ /* 0x000fea0003800000 */
[----:B------:R-:W0:Y:S01]  /*01b0*/  LDC.64 R28, c[0x0][0x358] ;  /* 0x0000d600ff1c7b82 */ /* 0x000e220000000a00 */
[----:B------:R-:W-:Y:S01]  /*01c0*/  LOP3.LUT R25, R25, 0x3, RZ, 0xc0, !PT ;  /* 0x0000000319197812 */ /* 0x000fe200078ec0ff */
[----:B------:R-:W-:-:S07]  /*01d0*/  IMAD.MOV.U32 R18, RZ, RZ, RZ ;  /* 0x000000ffff127224 */ /* 0x000fce00078e00ff */
.L_x_75:
[----:B------:R-:W1:Y:S01]  /*01e0*/  LDCU UR4, c[0x0][0x3a0] ;  /* 0x00007400ff0477ac */ /* 0x000e620008000800 */
[----:B------:R-:W-:Y:S01]  /*01f0*/  IMAD.MOV.U32 R19, RZ, RZ, RZ ;  /* 0x000000ffff137224 */ /* 0x000fe200078e00ff */
[----:B------:R-:W2:Y:S01]  /*0200*/  LDCU UR5, c[0x0][0x398] ;  /* 0x00007300ff0577ac */ /* 0x000ea20008000800 */
[----:B-1----:R-:W-:Y:S01]  /*0210*/  UISETP.GE.U32.AND UP0, UPT, UR4, 0x10, UPT ;  /* 0x000000100400788c */ /* 0x002fe2000bf06070 */
[----:B--2---:R-:W-:-:S08]  /*0220*/  IMAD R24, R18, UR5, RZ ;  /* 0x0000000512187c24 */ /* 0x004fd0000f8e02ff */
[----:B------:R-:W-:Y:S05]  /*0230*/  BRA.U !UP0, `(.L_x_39) ;  /* 0x00000011083c7547 */ /* 0x000fea000b800000 */
[----:B------:R-:W1:Y:S01]  /*0240*/  LDC.64 R4, c[0x0][0x380] ;  /* 0x0000e000ff047b82 */ /* 0x000e620000000a00 */
[----:B------:R-:W-:Y:S01]  /*0250*/  BSSY.RECONVERGENT B6, `(.L_x_40) ;  /* 0x000010c000067945 */ /* 0x000fe20003800200 */
[----:B------:R-:W-:Y:S02]  /*0260*/  IMAD.MOV.U32 R19, RZ, RZ, RZ ;  /* 0x000000ffff137224 */ /* 0x000fe400078e00ff */
[----:B-1----:R-:W-:-:S03]  /*0270*/  IMAD.WIDE.U32 R4, R24, 0x4, R4 ;  /* 0x0000000418047825 */ /* 0x002fc600078e0004 */
[----:B------:R-:W-:-:S05]  /*0280*/  IADD3 R16, P0, PT, R4, 0x20, RZ ;  /* 0x0000002004107810 */ /* 0x000fca0007f1e0ff */
[----:B------:R-:W-:-:S08]  /*0290*/  IMAD.X R17, RZ, RZ, R5, P0 ;  /* 0x000000ffff117224 */ /* 0x000fd000000e0605 */
.L_x_57:
[----:B0-----:R-:W-:Y:S02]  /*02a0*/  R2UR UR4, R28 ;  /* 0x000000001c0472ca */ /* 0x001fe400000e0000 */
[----:B------:R-:W-:-:S13]  /*02b0*/  R2UR UR5, R29 ;  /* 0x000000001d0572ca */ /* 0x000fda00000e0000 */
[----:B------:R-:W2:Y:S01]  /*02c0*/  LDG.E R0, desc[UR4][R16.64+-0x20] ;  /* 0xffffe00410007981 */ /* 0x000ea2000c1e1900 */
[----:B------:R-:W-:Y:S01]  /*02d0*/  MOV R8, 0x10 ;  /* 0x0000001000087802 */ /* 0x000fe20000000f00 */
[----:B------:R-:W0:Y:S01]  /*02e0*/  LDCU.64 UR4, c[0x4][0x8] ;  /* 0x01000100ff0477ac */ /* 0x000e220008000a00 */
[----:B------:R-:W-:Y:S01]  /*02f0*/  IMAD.MOV.U32 R6, RZ, RZ, R22 ;  /* 0x000000ffff067224 */ /* 0x000fe200078e0016 */
[----:B------:R1:W-:Y:S01]  /*0300*/  STL.64 [R1], R18 ;  /* 0x0000001201007387 */ /* 0x0003e20000100a00 */
[----:B------:R-:W-:Y:S02]  /*0310*/  IMAD.MOV.U32 R7, RZ, RZ, R2 ;  /* 0x000000ffff077224 */ /* 0x000fe400078e0002 */
[----:B------:R-:W3:Y:S01]  /*0320*/  LDC.64 R8, c[0x4][R8] ;  /* 0x0100000008087b82 */ /* 0x000ee20000000a00 */
[----:B0-----:R-:W-:Y:S01]  /*0330*/  IMAD.U32 R4, RZ, RZ, UR4 ;  /* 0x00000004ff047e24 */ /* 0x001fe2000f8e00ff */
[----:B------:R-:W-:Y:S01]  /*0340*/  MOV R5, UR5 ;  /* 0x0000000500057c02 */ /* 0x000fe20008000f00 */
[----:B--2---:R-:W0:Y:S02]  /*0350*/  F2F.F64.F32 R10, R0 ;  /* 0x00000000000a7310 */ /* 0x004e240000201800 */
[----:B0--3--:R1:W-:Y:S04]  /*0360*/  STL.64 [R1+0x8], R10 ;  /* 0x0000080a01007387 */ /* 0x0093e80000100a00 */
[----:B------:R-:W-:-:S07]  /*0370*/  LEPC R20, `(.L_x_41) ;  /* 0x000000001014794e */ /* 0x000fce0000000000 */
[----:B-1----:R-:W-:Y:S05]  /*0380*/  CALL.ABS.NOINC R8 ;  /* 0x0000000008007343 */ /* 0x002fea0003c00000 */
.L_x_41:
[----:B------:R-:W-:Y:S02]  /*0390*/  R2UR UR4, R28 ;  /* 0x000000001c0472ca */ /* 0x000fe400000e0000 */
[----:B------:R-:W-:-:S13]  /*03a0*/  R2UR UR5, R29 ;  /* 0x000000001d0572ca */ /* 0x000fda00000e0000 */
[----:B------:R-:W2:Y:S01]  /*03b0*/  LDG.E R0, desc[UR4][R16.64+-0x1c] ;  /* 0xffffe40410007981 */ /* 0x000ea2000c1e1900 */
[----:B------:R-:W-:Y:S01]  /*03c0*/  VIADD R13, R19, 0x1 ;  /* 0x00000001130d7836 */ /* 0x000fe20000000000 */
[----:B------:R-:W-:Y:S01]  /*03d0*/  MOV R23, 0x10 ;  /* 0x0000001000177802 */ /* 0x000fe20000000f00 */
[----:B------:R-:W-:Y:S01]  /*03e0*/  IMAD.MOV.U32 R12, RZ, RZ, R18 ;  /* 0x000000ffff0c7224 */ /* 0x000fe200078e0012 */
[----:B------:R-:W0:Y:S01]  /*03f0*/  LDCU.64 UR4, c[0x4][0x8] ;  /* 0x01000100ff0477ac */ /* 0x000e220008000a00 */
[----:B------:R-:W-:Y:S01]  /*0400*/  IMAD.MOV.U32 R6, RZ, RZ, R22 ;  /* 0x000000ffff067224 */ /* 0x000fe200078e0016 */
[----:B------:R1:W3:Y:S01]  /*0410*/  LDC.64 R8, c[0x4][R23] ;  /* 0x0100000017087b82 */ /* 0x0002e20000000a00 */
[----:B------:R-:W-:Y:S01]  /*0420*/  IMAD.MOV.U32 R7, RZ, RZ, R2 ;  /* 0x000000ffff077224 */ /* 0x000fe200078e0002 */
[----:B------:R1:W-:Y:S01]  /*0430*/  STL.64 [R1], R12 ;  /* 0x0000000c01007387 */ /* 0x0003e20000100a00 */
[----:B0-----:R-:W-:Y:S01]  /*0440*/  MOV R4, UR4 ;  /* 0x0000000400047c02 */ /* 0x001fe20008000f00 */
[----:B------:R-:W-:Y:S01]  /*0450*/  IMAD.U32 R5, RZ, RZ, UR5 ;  /* 0x00000005ff057e24 */ /* 0x000fe2000f8e00ff */
[----:B--2---:R-:W0:Y:S02]  /*0460*/  F2F.F64.F32 R10, R0 ;  /* 0x00000000000a7310 */ /* 0x004e240000201800 */
[----:B0--3--:R1:W-:Y:S04]  /*0470*/  STL.64 [R1+0x8], R10 ;  /* 0x0000080a01007387 */ /* 0x0093e80000100a00 */
[----:B------:R-:W-:-:S07]  /*0480*/  LEPC R20, `(.L_x_42) ;  /* 0x000000001014794e */ /* 0x000fce0000000000 */
[----:B-1----:R-:W-:Y:S05]  /*0490*/  CALL.ABS.NOINC R8 ;  /* 0x0000000008007343 */ /* 0x002fea0003c00000 */
.L_x_42:
[----:B------:R-:W-:Y:S02]  /*04a0*/  R2UR UR4, R28 ;  /* 0x000000001c0472ca */ /* 0x000fe400000e0000 */
[----:B------:R-:W-:-:S13]  /*04b0*/  R2UR UR5, R29 ;  /* 0x000000001d0572ca */ /* 0x000fda00000e0000 */
[----:B------:R-:W2:Y:S01]  /*04c0*/  LDG.E R0, desc[UR4][R16.64+-0x18] ;  /* 0xffffe80410007981 */ /* 0x000ea2000c1e1900 */
[----:B------:R-:W-:Y:S01]  /*04d0*/  VIADD R13, R19, 0x2 ;  /* 0x00000002130d7836 */ /* 0x000fe20000000000 */
[----:B------:R-:W-:Y:S01]  /*04e0*/  MOV R12, R18 ;  /* 0x00000012000c7202 */ /* 0x000fe20000000f00 */
[----:B------:R0:W1:Y:S01]  /*04f0*/  LDC.64 R8, c[0x4][R23] ;  /* 0x0100000017087b82 */ /* 0x0000620000000a00 */
[----:B------:R-:W3:Y:S01]  /*0500*/  LDCU.64 UR4, c[0x4][0x8] ;  /* 0x01000100ff0477ac */ /* 0x000ee20008000a00 */
[----:B------:R-:W-:Y:S02]  /*0510*/  IMAD.MOV.U32 R6, RZ, RZ, R22 ;  /* 0x000000ffff067224 */ /* 0x000fe400078e0016 */
[----:B------:R0:W-:Y:S01]  /*0520*/  STL.64 [R1], R12 ;  /* 0x0000000c01007387 */ /* 0x0001e20000100a00 */
[----:B------:R-:W-:Y:S02]  /*0530*/  IMAD.MOV.U32 R7, RZ, RZ, R2 ;  /* 0x000000ffff077224 */ /* 0x000fe400078e0002 */
[----:B---3--:R-:W-:-:S02]  /*0540*/  IMAD.U32 R4, RZ, RZ, UR4 ;  /* 0x00000004ff047e24 */ /* 0x008fc4000f8e00ff */
[----:B------:R-:W-:Y:S01]  /*0550*/  IMAD.U32 R5, RZ, RZ, UR5 ;  /* 0x00000005ff057e24 */ /* 0x000fe2000f8e00ff */
[----:B--2---:R-:W2:Y:S02]  /*0560*/  F2F.F64.F32 R10, R0 ;  /* 0x00000000000a7310 */ /* 0x004ea40000201800 */
[----:B-12---:R0:W-:Y:S04]  /*0570*/  STL.64 [R1+0x8], R10 ;  /* 0x0000080a01007387 */ /* 0x0061e80000100a00 */
[----:B------:R-:W-:-:S07]  /*0580*/  LEPC R20, `(.L_x_43) ;  /* 0x000000001014794e */ /* 0x000fce0000000000 */
[----:B0-----:R-:W-:Y:S05]  /*0590*/  CALL.ABS.NOINC R8 ;  /* 0x0000000008007343 */ /* 0x001fea0003c00000 */
.L_x_43:
[----:B------:R-:W-:Y:S02]  /*05a0*/  R2UR UR4, R28 ;  /* 0x000000001c0472ca */ /* 0x000fe400000e0000 */
[----:B------:R-:W-:-:S13]  /*05b0*/  R2UR UR5, R29 ;  /* 0x000000001d0572ca */ /* 0x000fda00000e0000 */
[----:B------:R-:W2:Y:S01]  /*05c0*/  LDG.E R0, desc[UR4][R16.64+-0x14] ;  /* 0xffffec0410007981 */ /* 0x000ea2000c1e1900 */
[----:B------:R-:W-:Y:S01]  /*05d0*/  IADD3 R13, PT, PT, R19, 0x3, RZ ;  /* 0x00000003130d7810 */ /* 0x000fe20007ffe0ff */
[----:B------:R-:W-:Y:S01]  /*05e0*/  IMAD.MOV.U32 R12, RZ, RZ, R18 ;  /* 0x000000ffff0c7224 */ /* 0x000fe200078e0012 */
[----:B------:R0:W1:Y:S01]  /*05f0*/  LDC.64 R8, c[0x4][R23] ;  /* 0x0100000017087b82 */ /* 0x0000620000000a00 */
[----:B------:R-:W3:Y:S01]  /*0600*/  LDCU.64 UR4, c[0x4][0x8] ;  /* 0x01000100ff0477ac */ /* 0x000ee20008000a00 */
[----:B------:R-:W-:Y:S01]  /*0610*/  IMAD.MOV.U32 R6, RZ, RZ, R22 ;  /* 0x000000ffff067224 */ /* 0x000fe200078e0016 */
[----:B------:R-:W-:Y:S01]  /*0620*/  MOV R7, R2 ;  /* 0x0000000200077202 */ /* 0x000fe20000000f00 */
[----:B------:R0:W-:Y:S01]  /*0630*/  STL.64 [R1], R12 ;  /* 0x0000000c01007387 */ /* 0x0001e20000100a00 */
[----:B---3--:R-:W-:Y:S02]  /*0640*/  IMAD.U32 R4, RZ, RZ, UR4 ;  /* 0x00000004ff047e24 */ /* 0x008fe4000f8e00ff */
[----:B------:R-:W-:Y:S01]  /*0650*/  IMAD.U32 R5, RZ, RZ, UR5 ;  /* 0x00000005ff057e24 */ /* 0x000fe2000f8e00ff */
[----:B--2---:R-:W2:Y:S02]  /*0660*/  F2F.F64.F32 R10, R0 ;  /* 0x00000000000a7310 */ /* 0x004ea40000201800 */
[----:B-12---:R0:W-:Y:S04]  /*0670*/  STL.64 [R1+0x8], R10 ;  /* 0x0000080a01007387 */ /* 0x0061e80000100a00 */
[----:B------:R-:W-:-:S07]  /*0680*/  LEPC R20, `(.L_x_44) ;  /* 0x000000001014794e */ /* 0x000fce0000000000 */
[----:B0-----:R-:W-:Y:S05]  /*0690*/  CALL.ABS.NOINC R8 ;  /* 0x0000000008007343 */ /* 0x001fea0003c00000 */
.L_x_44:
[----:B------:R-:W-:Y:S02]  /*06a0*/  R2UR UR4, R28 ;  /* 0x000000001c0472ca */ /* 0x000fe400000e0000 */
[----:B------:R-:W-:-:S13]  /*06b0*/  R2UR UR5, R29 ;  /* 0x000000001d0572ca */ /* 0x000fda00000e0000 */
[----:B------:R-:W2:Y:S01]  /*06c0*/  LDG.E R0, desc[UR4][R16.64+-0x10] ;  /* 0xfffff00410007981 */ /* 0x000ea2000c1e1900 */
[----:B------:R-:W-:Y:S01]  /*06d0*/  VIADD R13, R19, 0x4 ;  /* 0x00000004130d7836 */ /* 0x000fe20000000000 */
[----:B------:R0:W1:Y:S01]  /*06e0*/  LDC.64 R8, c[0x4][R23] ;  /* 0x0100000017087b82 */ /* 0x0000620000000a00 */
[----:B------:R-:W-:Y:S01]  /*06f0*/  IMAD.MOV.U32 R12, RZ, RZ, R18 ;  /* 0x000000ffff0c7224 */ /* 0x000fe200078e0012 */
[----:B------:R-:W3:Y:S01]  /*0700*/  LDCU.64 UR4, c[0x4][0x8] ;  /* 0x01000100ff0477ac */ /* 0x000ee20008000a00 */
[----:B------:R-:W-:Y:S01]  /*0710*/  MOV R6, R22 ;  /* 0x0000001600067202 */ /* 0x000fe20000000f00 */
[----:B------:R-:W-:Y:S02]  /*0720*/  IMAD.MOV.U32 R7, RZ, RZ, R2 ;  /* 0x000000ffff077224 */ /* 0x000fe400078e0002 */
[----:B------:R0:W-:Y:S01]  /*0730*/  STL.64 [R1], R12 ;  /* 0x0000000c01007387 */ /* 0x0001e20000100a00 */
[----:B---3--:R-:W-:Y:S02]  /*0740*/  IMAD.U32 R4, RZ, RZ, UR4 ;  /* 0x00000004ff047e24 */ /* 0x008fe4000f8e00ff */
[----:B------:R-:W-:Y:S01]  /*0750*/  IMAD.U32 R5, RZ, RZ, UR5 ;  /* 0x00000005ff057e24 */ /* 0x000fe2000f8e00ff */
[----:B--2---:R-:W2:Y:S02]  /*0760*/  F2F.F64.F32 R10, R0 ;  /* 0x00000000000a7310 */ /* 0x004ea40000201800 */
[----:B-12---:R0:W-:Y:S04]  /*0770*/  STL.64 [R1+0x8], R10 ;  /* 0x0000080a01007387 */ /* 0x0061e80000100a00 */
[----:B------:R-:W-:-:S07]  /*0780*/  LEPC R20, `(.L_x_45) ;  /* 0x000000001014794e */ /* 0x000fce0000000000 */
[----:B0-----:R-:W-:Y:S05]  /*0790*/  CALL.ABS.NOINC R8 ;  /* 0x0000000008007343 */ /* 0x001fea0003c00000 */
.L_x_45:
[----:B------:R-:W-:Y:S02]  /*07a0*/  R2UR UR4, R28 ;  /* 0x000000001c0472ca */ /* 0x000fe400000e0000 */
[----:B------:R-:W-:-:S13]  /*07b0*/  R2UR UR5, R29 ;  /* 0x000000001d0572ca */ /* 0x000fda00000e0000 */
[----:B------:R-:W2:Y:S01]  /*07c0*/  LDG.E R0, desc[UR4][R16.64+-0xc] ;  /* 0xfffff40410007981 */ /* 0x000ea2000c1e1900 */
[----:B------:R-:W-:Y:S01]  /*07d0*/  VIADD R13, R19, 0x5 ;  /* 0x00000005130d7836 */ /* 0x000fe20000000000 */
[----:B------:R0:W1:Y:S01]  /*07e0*/  LDC.64 R8, c[0x4][R23] ;  /* 0x0100000017087b82 */ /* 0x0000620000000a00 */
[----:B------:R-:W-:Y:S01]  /*07f0*/  IMAD.MOV.U32 R12, RZ, RZ, R18 ;  /* 0x000000ffff0c7224 */ /* 0x000fe200078e0012 */
[----:B------:R-:W3:Y:S01]  /*0800*/  LDCU.64 UR4, c[0x4][0x8] ;  /* 0x01000100ff0477ac */ /* 0x000ee20008000a00 */
[----:B------:R-:W-:Y:S02]  /*0810*/  IMAD.MOV.U32 R6, RZ, RZ, R22 ;  /* 0x000000ffff067224 */ /* 0x000fe400078e0016 */
[----:B------:R-:W-:Y:S01]  /*0820*/  IMAD.MOV.U32 R7, RZ, RZ, R2 ;  /* 0x000000ffff077224 */ /* 0x000fe200078e0002 */
[----:B------:R0:W-:Y:S01]  /*0830*/  STL.64 [R1], R12 ;  /* 0x0000000c01007387 */ /* 0x0001e20000100a00 */
[----:B---3--:R-:W-:Y:S01]  /*0840*/  IMAD.U32 R4, RZ, RZ, UR4 ;  /* 0x00000004ff047e24 */ /* 0x008fe2000f8e00ff */
[----:B------:R-:W-:Y:S01]  /*0850*/  MOV R5, UR5 ;  /* 0x0000000500057c02 */ /* 0x000fe20008000f00 */
[----:B--2---:R-:W2:Y:S02]  /*0860*/  F2F.F64.F32 R10, R0 ;  /* 0x00000000000a7310 */ /* 0x004ea40000201800 */
[----:B-12---:R0:W-:Y:S04]  /*0870*/  STL.64 [R1+0x8], R10 ;  /* 0x0000080a01007387 */ /* 0x0061e80000100a00 */
[----:B------:R-:W-:-:S07]  /*0880*/  LEPC R20, `(.L_x_46) ;  /* 0x000000001014794e */ /* 0x000fce0000000000 */
[----:B0-----:R-:W-:Y:S05]  /*0890*/  CALL.ABS.NOINC R8 ;  /* 0x0000000008007343 */ /* 0x001fea0003c00000 */
.L_x_46:
        /* <DEDUP_REMOVED lines=10> */
[----:B---3--:R-:W-:Y:S01]  /*0940*/  MOV R4, UR4 ;  /* 0x0000000400047c02 */ /* 0x008fe20008000f00 */
[----:B------:R-:W-:Y:S01]  /*0950*/  IMAD.U32 R5, RZ, RZ, UR5 ;  /* 0x00000005ff057e24 */ /* 0x000fe2000f8e00ff */
[----:B--2---:R-:W2:Y:S02]  /*0960*/  F2F.F64.F32 R10, R0 ;  /* 0x00000000000a7310 */ /* 0x004ea40000201800 */
[----:B-12---:R0:W-:Y:S04]  /*0970*/  STL.64 [R1+0x8], R10 ;  /* 0x0000080a01007387 */ /* 0x0061e80000100a00 */
[----:B------:R-:W-:-:S07]  /*0980*/  LEPC R20, `(.L_x_47) ;  /* 0x000000001014794e */ /* 0x000fce0000000000 */
[----:B0-----:R-:W-:Y:S05]  /*0990*/  CALL.ABS.NOINC R8 ;  /* 0x0000000008007343 */ /* 0x001fea0003c00000 */
.L_x_47:
        /* <DEDUP_REMOVED lines=16> */
.L_x_48:
        /* <DEDUP_REMOVED lines=16> */
.L_x_49:
        /* <DEDUP_REMOVED lines=16> */
.L_x_50:
        /* <DEDUP_REMOVED lines=16> */
.L_x_51:
        /* <DEDUP_REMOVED lines=16> */
.L_x_52:
        /* <DEDUP_REMOVED lines=16> */
.L_x_53:
        /* <DEDUP_REMOVED lines=16> */
.L_x_54:
        /* <DEDUP_REMOVED lines=16> */
.L_x_55:
        /* <DEDUP_REMOVED lines=16> */
.L_x_56:
[----:B------:R-:W0:Y:S01]  /*12a0*/  LDC R0, c[0x0][0x3a0] ;  /* 0x0000e800ff007b82 */ /* 0x000e220000000800 */
[----:B------:R-:W-:Y:S01]  /*12b0*/  VIADD R19, R19, 0x10 ;  /* 0x0000001013137836 */ /* 0x000fe20000000000 */
[----:B------:R-:W-:-:S05]  /*12c0*/  IADD3 R16, P1, PT, R16, 0x40, RZ ;  /* 0x0000004010107810 */ /* 0x000fca0007f3e0ff */
[----:B------:R-:W-:Y:S01]  /*12d0*/  IMAD.X R17, RZ, RZ, R17, P1 ;  /* 0x000000ffff117224 */ /* 0x000fe200008e0611 */
[----:B0-----:R-:W-:-:S04]  /*12e0*/  LOP3.LUT R0, R0, 0x7ffffff0, RZ, 0xc0, !PT ;  /* 0x7ffffff000007812 */ /* 0x001fc800078ec0ff */
[----:B------:R-:W-:-:S13]  /*12f0*/  ISETP.NE.AND P0, PT, R19, R0, PT ;  /* 0x000000001300720c */ /* 0x000fda0003f05270 */
[----:B------:R-:W-:Y:S05]  /*1300*/  @P0 BRA `(.L_x_57) ;  /* 0xffffffec00e40947 */ /* 0x000fea000383ffff */
[----:B------:R-:W-:Y:S05]  /*1310*/  BSYNC.RECONVERGENT B6 ;  /* 0x0000000000067941 */ /* 0x000fea0003800200 */
.L_x_40:
[----:B------:R-:W-:-:S07]  /*1320*/  MOV R19, R0 ;  /* 0x0000000000137202 */ /* 0x000fce0000000f00 */
.L_x_39:
[----:B------:R-:W1:Y:S02]  /*1330*/  LDCU UR4, c[0x0][0x3a0] ;  /* 0x00007400ff0477ac */ /* 0x000e640008000800 */
[----:B-1----:R-:W-:-:S04]  /*1340*/  ULOP3.LUT UR4, UR4, 0xf, URZ, 0xc0, !UPT ;  /* 0x0000000f04047892 */ /* 0x002fc8000f8ec0ff */
[----:B------:R-:W-:-:S09]  /*1350*/  UISETP.NE.AND UP0, UPT, UR4, URZ, UPT ;  /* 0x000000ff0400728c */ /* 0x000fd2000bf05270 */
[----:B------:R-:W-:Y:S05]  /*1360*/  BRA.U !UP0, `(.L_x_58) ;  /* 0x00000011087c7547 */ /* 0x000fea000b800000 */
[----:B------:R-:W1:Y:S01]  /*1370*/  LDCU UR5, c[0x0][0x2f8] ;  /* 0x00005f00ff0577ac */ /* 0x000e620008000800 */
[----:B------:R-:W-:-:S04]  /*1380*/  UIADD3 UR4, UPT, UPT, UR4, -0x1, URZ ;  /* 0xffffffff04047890 */ /* 0x000fc8000fffe0ff */
[----:B------:R-:W-:Y:S01]  /*1390*/  UISETP.GE.U32.AND UP0, UPT, UR4, 0x7, UPT ;  /* 0x000000070400788c */ /* 0x000fe2000bf06070 */
[----:B-1----:R-:W-:-:S08]  /*13a0*/  VIADD R23, R22, -UR5 ;  /* 0x8000000516177c36 */ /* 0x002fd00008000000 */
[----:B------:R-:W-:Y:S05]  /*13b0*/  BRA.U !UP0, `(.L_x_59) ;  /* 0x0000000908247547 */ /* 0x000fea000b800000 */
[----:B------:R-:W1:Y:S01]  /*13c0*/  LDC.64 R10, c[0x0][0x380] ;  /* 0x0000e000ff0a7b82 */ /* 0x000e620000000a00 */
[----:B0-----:R-:W-:Y:S01]  /*13d0*/  R2UR UR4, R28 ;  /* 0x000000001c0472ca */ /* 0x001fe200000e0000 */
[----:B------:R-:W-:Y:S01]  /*13e0*/  IMAD.IADD R3, R24, 0x1, R19 ;  /* 0x0000000118037824 */ /* 0x000fe200078e0213 */
[----:B------:R-:W-:-:S03]  /*13f0*/  R2UR UR5, R29 ;  /* 0x000000001d0572ca */ /* 0x000fc600000e0000 */
[----:B-1----:R-:W-:-:S10]  /*1400*/  IMAD.WIDE.U32 R10, R3, 0x4, R10 ;  /* 0x00000004030a7825 */ /* 0x002fd400078e000a */
[----:B------:R-:W2:Y:S01]  /*1410*/  LDG.E R10, desc[UR4][R10.64] ;  /* 0x000000040a0a7981 */ /* 0x000ea2000c1e1900 */
[----:B------:R-:W-:Y:S01]  /*1420*/  MOV R8, 0x10 ;  /* 0x0000001000087802 */ /* 0x000fe20000000f00 */
[----:B------:R-:W0:Y:S01]  /*1430*/  LDCU.64 UR4, c[0x4][0x8] ;  /* 0x01000100ff0477ac */ /* 0x000e220008000a00 */
[----:B------:R-:W-:Y:S01]  /*1440*/  MOV R6, R22 ;  /* 0x0000001600067202 */ /* 0x000fe20000000f00 */
[----:B------:R1:W-:Y:S01]  /*1450*/  STL.64 [R23], R18 ;  /* 0x0000001217007387 */ /* 0x0003e20000100a00 */
[----:B------:R-:W-:Y:S02]  /*1460*/  IMAD.MOV.U32 R7, RZ, RZ, R2 ;  /* 0x000000ffff077224 */ /* 0x000fe400078e0002 */
[----:B------:R-:W3:Y:S01]  /*1470*/  LDC.64 R8, c[0x4][R8] ;  /* 0x0100000008087b82 */ /* 0x000ee20000000a00 */
[----:B0-----:R-:W-:Y:S02]  /*1480*/  IMAD.U32 R4, RZ, RZ, UR4 ;  /* 0x00000004ff047e24 */ /* 0x001fe4000f8e00ff */
[----:B------:R-:W-:Y:S01]  /*1490*/  IMAD.U32 R5, RZ, RZ, UR5 ;  /* 0x00000005ff057e24 */ /* 0x000fe2000f8e00ff */
[----:B--2---:R-:W0:Y:S02]  /*14a0*/  F2F.F64.F32 R12, R10 ;  /* 0x0000000a000c7310 */ /* 0x004e240000201800 */
[----:B0--3--:R1:W-:Y:S04]  /*14b0*/  STL.64 [R23+0x8], R12 ;  /* 0x0000080c17007387 */ /* 0x0093e80000100a00 */
[----:B------:R-:W-:-:S07]  /*14c0*/  LEPC R20, `(.L_x_60) ;  /* 0x000000001014794e */ /* 0x000fce0000000000 */
[----:B-1----:R-:W-:Y:S05]  /*14d0*/  CALL.ABS.NOINC R8 ;  /* 0x0000000008007343 */ /* 0x002fea0003c00000 */
.L_x_60:
[----:B------:R-:W0:Y:S01]  /*14e0*/  LDCU.64 UR4, c[0x0][0x380] ;  /* 0x00007000ff0477ac */ /* 0x000e220008000a00 */
[----:B------:R-:W-:Y:S02]  /*14f0*/  IADD3 R0, P0, PT, R24, R19, RZ ;  /* 0x0000001318007210 */ /* 0x000fe40007f1e0ff */
[----:B------:R-:W-:Y:S02]  /*1500*/  R2UR UR6, R28 ;  /* 0x000000001c0672ca */ /* 0x000fe400000e0000 */
[----:B------:R-:W-:Y:S01]  /*1510*/  R2UR UR7, R29 ;  /* 0x000000001d0772ca */ /* 0x000fe200000e0000 */
[----:B------:R-:W-:Y:S01]  /*1520*/  IMAD.X R3, RZ, RZ, RZ, P0 ;  /* 0x000000ffff037224 */ /* 0x000fe200000e06ff */
[----:B0-----:R-:W-:-:S04]  /*1530*/  LEA R26, P0, R0, UR4, 0x2 ;  /* 0x00000004001a7c11 */ /* 0x001fc8000f8010ff */
[----:B------:R-:W-:Y:S01]  /*1540*/  LEA.HI.X R27, R0, UR5, R3, 0x2, P0 ;  /* 0x00000005001b7c11 */ /* 0x000fe200080f1403 */
[----:B------:R-:W-:Y:S01]  /*1550*/  VIADD R13, R19, 0x1 ;  /* 0x00000001130d7836 */ /* 0x000fe20000000000 */
[----:B------:R-:W-:Y:S01]  /*1560*/  MOV R16, 0x10 ;  /* 0x0000001000107802 */ /* 0x000fe20000000f00 */
[----:B------:R-:W-:Y:S01]  /*1570*/  IMAD.MOV.U32 R12, RZ, RZ, R18 ;  /* 0x000000ffff0c7224 */ /* 0x000fe200078e0012 */
[----:B------:R-:W0:Y:S03]  /*1580*/  LDCU.64 UR4, c[0x4][0x8] ;  /* 0x01000100ff0477ac */ /* 0x000e260008000a00 */
[----:B------:R-:W2:Y:S01]  /*1590*/  LDG.E R0, desc[UR6][R26.64+0x4] ;  /* 0x000004061a007981 */ /* 0x000ea2000c1e1900 */
[----:B------:R1:W3:Y:S01]  /*15a0*/  LDC.64 R8, c[0x4][R16] ;  /* 0x0100000010087b82 */ /* 0x0002e20000000a00 */
[----:B------:R-:W-:Y:S02]  /*15b0*/  IMAD.MOV.U32 R6, RZ, RZ, R22 ;  /* 0x000000ffff067224 */ /* 0x000fe400078e0016 */
[----:B------:R1:W-:Y:S01]  /*15c0*/  STL.64 [R23], R12 ;  /* 0x0000000c17007387 */ /* 0x0003e20000100a00 */
[----:B------:R-:W-:Y:S01]  /*15d0*/  IMAD.MOV.U32 R7, RZ, RZ, R2 ;  /* 0x000000ffff077224 */ /* 0x000fe200078e0002 */
[----:B0-----:R-:W-:Y:S01]  /*15e0*/  MOV R4, UR4 ;  /* 0x0000000400047c02 */ /* 0x001fe20008000f00 */
[----:B------:R-:W-:Y:S01]  /*15f0*/  IMAD.U32 R5, RZ, RZ, UR5 ;  /* 0x00000005ff057e24 */ /* 0x000fe2000f8e00ff */
[----:B--2---:R-:W0:Y:S02]  /*1600*/  F2F.F64.F32 R10, R0 ;  /* 0x00000000000a7310 */ /* 0x004e240000201800 */
[----:B0--3--:R1:W-:Y:S04]  /*1610*/  STL.64 [R23+0x8], R10 ;  /* 0x0000080a17007387 */ /* 0x0093e80000100a00 */
[----:B------:R-:W-:-:S07]  /*1620*/  LEPC R20, `(.L_x_61) ;  /* 0x000000001014794e */ /* 0x000fce0000000000 */
[----:B-1----:R-:W-:Y:S05]  /*1630*/  CALL.ABS.NOINC R8 ;  /* 0x0000000008007343 */ /* 0x002fea0003c00000 */
.L_x_61:
        /* <DEDUP_REMOVED lines=16> */
.L_x_62:
        /* <DEDUP_REMOVED lines=16> */
.L_x_63:
        /* <DEDUP_REMOVED lines=16> */
.L_x_64:
        /* <DEDUP_REMOVED lines=16> */
.L_x_65:
        /* <DEDUP_REMOVED lines=16> */
.L_x_66:
[----:B------:R-:W-:Y:S02]  /*1b40*/  R2UR UR4, R28 ;  /* 0x000000001c0472ca */ /* 0x000fe400000e0000 */
[----:B------:R-:W-:-:S13]  /*1b50*/  R2UR UR5, R29 ;  /* 0x000000001d0572ca */ /* 0x000fda00000e0000 */
[----:B------:R-:W2:Y:S01]  /*1b60*/  LDG.E R26, desc[UR4][R26.64+0x1c] ;  /* 0x00001c041a1a7981 */ /* 0x000ea2000c1e1900 */
[----:B------:R-:W-:Y:S01]  /*1b70*/  VIADD R11, R19, 0x7 ;  /* 0x00000007130b7836 */ /* 0x000fe20000000000 */
[----:B------:R-:W-:Y:S01]  /*1b80*/  MOV R10, R18 ;  /* 0x00000012000a7202 */ /* 0x000fe20000000f00 */
[----:B------:R-:W0:Y:S01]  /*1b90*/  LDC.64 R16, c[0x4][R16] ;  /* 0x0100000010107b82 */ /* 0x000e220000000a00 */
[----:B------:R-:W1:Y:S01]  /*1ba0*/  LDCU.64 UR4, c[0x4][0x8] ;  /* 0x01000100ff0477ac */ /* 0x000e620008000a00 */
[----:B------:R-:W-:Y:S02]  /*1bb0*/  IMAD.MOV.U32 R6, RZ, RZ, R22 ;  /* 0x000000ffff067224 */ /* 0x000fe400078e0016 */
[----:B------:R3:W-:Y:S01]  /*1bc0*/  STL.64 [R23], R10 ;  /* 0x0000000a17007387 */ /* 0x0007e20000100a00 */
[----:B------:R-:W-:Y:S02]  /*1bd0*/  IMAD.MOV.U32 R7, RZ, RZ, R2 ;  /* 0x000000ffff077224 */ /* 0x000fe400078e0002 */
[----:B-1----:R-:W-:-:S02]  /*1be0*/  IMAD.U32 R4, RZ, RZ, UR4 ;  /* 0x00000004ff047e24 */ /* 0x002fc4000f8e00ff */
[----:B------:R-:W-:Y:S01]  /*1bf0*/  IMAD.U32 R5, RZ, RZ, UR5 ;  /* 0x00000005ff057e24 */ /* 0x000fe2000f8e00ff */
[----:B--2---:R-:W1:Y:S02]  /*1c00*/  F2F.F64.F32 R8, R26 ;  /* 0x0000001a00087310 */ /* 0x004e640000201800 */
[----:B01----:R3:W-:Y:S04]  /*1c10*/  STL.64 [R23+0x8], R8 ;  /* 0x0000080817007387 */ /* 0x0037e80000100a00 */
[----:B------:R-:W-:-:S07]  /*1c20*/  LEPC R20, `(.L_x_67) ;  /* 0x000000001014794e */ /* 0x000fce0000000000 */
[----:B---3--:R-:W-:Y:S05]  /*1c30*/  CALL.ABS.NOINC R16 ;  /* 0x0000000010007343 */ /* 0x008fea0003c00000 */
.L_x_67:
[----:B------:R-:W-:-:S07]  /*1c40*/  IADD3 R19, PT, PT, R19, 0x8, RZ ;  /* 0x0000000813137810 */ /* 0x000fce0007ffe0ff */
.L_x_59:
[----:B------:R-:W1:Y:S02]  /*1c50*/  LDCU UR4, c[0x0][0x3a0] ;  /* 0x00007400ff0477ac */ /* 0x000e640008000800 */
[----:B-1----:R-:W-:-:S04]  /*1c60*/  ULOP3.LUT UR4, UR4, 0x7, URZ, 0xc0, !UPT ;  /* 0x0000000704047892 */ /* 0x002fc8000f8ec0ff */
[----:B------:R-:W-:-:S09]  /*1c70*/  UISETP.NE.AND UP0, UPT, UR4, URZ, UPT ;  /* 0x000000ff0400728c */ /* 0x000fd2000bf05270 */
[----:B------:R-:W-:Y:S05]  /*1c80*/  BRA.U !UP0, `(.L_x_58) ;  /* 0x0000000908347547 */ /* 0x000fea000b800000 */
[----:B------:R-:W-:-:S04]  /*1c90*/  UIADD3 UR4, UPT, UPT, UR4, -0x1, URZ ;  /* 0xffffffff04047890 */ /* 0x000fc8000fffe0ff */
[----:B------:R-:W-:-:S09]  /*1ca0*/  UISETP.GE.U32.AND UP0, UPT, UR4, 0x3, UPT ;  /* 0x000000030400788c */ /* 0x000fd2000bf06070 */
[----:B------:R-:W-:Y:S05]  /*1cb0*/  BRA.U !UP0, `(.L_x_68) ;  /* 0x0000000508247547 */ /* 0x000fea000b800000 */
[----:B------:R-:W1:Y:S01]  /*1cc0*/  LDC.64 R6, c[0x0][0x380] ;  /* 0x0000e000ff067b82 */ /* 0x000e620000000a00 */
[----:B0-----:R-:W-:Y:S01]  /*1cd0*/  R2UR UR4, R28 ;  /* 0x000000001c0472ca */ /* 0x001fe200000e0000 */
[----:B------:R-:W-:Y:S01]  /*1ce0*/  IMAD.IADD R3, R24, 0x1, R19 ;  /* 0x0000000118037824 */ /* 0x000fe200078e0213 */
[----:B------:R-:W-:-:S03]  /*1cf0*/  R2UR UR5, R29 ;  /* 0x000000001d0572ca */ /* 0x000fc600000e0000 */
[----:B-1----:R-:W-:-:S10]  /*1d00*/  IMAD.WIDE.U32 R6, R3, 0x4, R6 ;  /* 0x0000000403067825 */ /* 0x002fd400078e0006 */
[----:B------:R0:W2:Y:S01]  /*1d10*/  LDG.E R0, desc[UR4][R6.64] ;  /* 0x0000000406007981 */ /* 0x0000a2000c1e1900 */
[----:B------:R-:W-:Y:S01]  /*1d20*/  MOV R8, 0x10 ;  /* 0x0000001000087802 */ /* 0x000fe20000000f00 */
[----:B------:R-:W1:Y:S02]  /*1d30*/  LDCU.64 UR4, c[0x4][0x8] ;  /* 0x01000100ff0477ac */ /* 0x000e640008000a00 */
[----:B------:R3:W-:Y:S03]  /*1d40*/  STL.64 [R23], R18 ;  /* 0x0000001217007387 */ /* 0x0007e60000100a00 */
[----:B------:R-:W4:Y:S01]  /*1d50*/  LDC.64 R8, c[0x4][R8] ;  /* 0x0100000008087b82 */ /* 0x000f220000000a00 */
[----:B0-----:R-:W-:Y:S01]  /*1d60*/  IMAD.MOV.U32 R6, RZ, RZ, R22 ;  /* 0x000000ffff067224 */ /* 0x001fe200078e0016 */
[----:B------:R-:W-:Y:S01]  /*1d70*/  MOV R7, R2 ;  /* 0x0000000200077202 */ /* 0x000fe20000000f00 */
[----:B-1----:R-:W-:-:S02]  /*1d80*/  IMAD.U32 R4, RZ, RZ, UR4 ;  /* 0x00000004ff047e24 */ /* 0x002fc4000f8e00ff */
[----:B------:R-:W-:Y:S01]  /*1d90*/  IMAD.U32 R5, RZ, RZ, UR5 ;  /* 0x00000005ff057e24 */ /* 0x000fe2000f8e00ff */
[----:B--2---:R-:W0:Y:S02]  /*1da0*/  F2F.F64.F32 R10, R0 ;  /* 0x00000000000a7310 */ /* 0x004e240000201800 */
[----:B0---4-:R3:W-:Y:S04]  /*1db0*/  STL.64 [R23+0x8], R10 ;  /* 0x0000080a17007387 */ /* 0x0117e80000100a00 */
[----:B------:R-:W-:-:S07]  /*1dc0*/  LEPC R20, `(.L_x_69) ;  /* 0x000000001014794e */ /* 0x000fce0000000000 */
[----:B---3--:R-:W-:Y:S05]  /*1dd0*/  CALL.ABS.NOINC R8 ;  /* 0x0000000008007343 */ /* 0x008fea0003c00000 */
.L_x_69:
        /* <DEDUP_REMOVED lines=15> */
[----:B------:R-:W-:-:S02]  /*1ed0*/  IMAD.MOV.U32 R7, RZ, RZ, R2 ;  /* 0x000000ffff077224 */ /* 0x000fc400078e0002 */
[----:B0-----:R-:W-:Y:S01]  /*1ee0*/  IMAD.U32 R4, RZ, RZ, UR4 ;  /* 0x00000004ff047e24 */ /* 0x001fe2000f8e00ff */
[----:B------:R-:W-:Y:S01]  /*1ef0*/  MOV R5, UR5 ;  /* 0x0000000500057c02 */ /* 0x000fe20008000f00 */
[----:B--2---:R-:W0:Y:S02]  /*1f00*/  F2F.F64.F32 R10, R0 ;  /* 0x00000000000a7310 */ /* 0x004e240000201800 */
[----:B0--3--:R1:W-:Y:S04]  /*1f10*/  STL.64 [R23+0x8], R10 ;  /* 0x0000080a17007387 */ /* 0x0093e80000100a00 */
[----:B------:R-:W-:-:S07]  /*1f20*/  LEPC R20, `(.L_x_70) ;  /* 0x000000001014794e */ /* 0x000fce0000000000 */
[----:B-1----:R-:W-:Y:S05]  /*1f30*/  CALL.ABS.NOINC R8 ;  /* 0x0000000008007343 */ /* 0x002fea0003c00000 */
.L_x_70:
        /* <DEDUP_REMOVED lines=16> */
.L_x_71:
        /* <DEDUP_REMOVED lines=16> */
.L_x_72:
[----:B------:R-:W-:-:S07]  /*2140*/  IADD3 R19, PT, PT, R19, 0x4, RZ ;  /* 0x0000000413137810 */ /* 0x000fce0007ffe0ff */
.L_x_68:
[----:B------:R-:W-:-:S13]  /*2150*/  ISETP.NE.AND P0, PT, R25, RZ, PT ;  /* 0x000000ff1900720c */ /* 0x000fda0003f05270 */
[----:B------:R-:W-:Y:S05]  /*2160*/  @!P0 BRA `(.L_x_58) ;  /* 0x0000000000fc8947 */ /* 0x000fea0003800000 */
[----:B------:R-:W1:Y:S01]  /*2170*/  LDC.64 R6, c[0x0][0x380] ;  /* 0x0000e000ff067b82 */ /* 0x000e620000000a00 */
[----:B0-----:R-:W-:Y:S01]  /*2180*/  R2UR UR4, R28 ;  /* 0x000000001c0472ca */ /* 0x001fe200000e0000 */
[----:B------:R-:W-:Y:S01]  /*2190*/  IMAD.IADD R3, R24, 0x1, R19 ;  /* 0x0000000118037824 */ /* 0x000fe200078e0213 */
[----:B------:R-:W-:-:S03]  /*21a0*/  R2UR UR5, R29 ;  /* 0x000000001d0572ca */ /* 0x000fc600000e0000 */
[----:B-1----:R-:W-:-:S10]  /*21b0*/  IMAD.WIDE.U32 R6, R3, 0x4, R6 ;  /* 0x0000000403067825 */ /* 0x002fd400078e0006 */
[----:B------:R0:W2:Y:S01]  /*21c0*/  LDG.E R6, desc[UR4][R6.64] ;  /* 0x0000000406067981 */ /* 0x0000a2000c1e1900 */
[----:B------:R-:W-:Y:S01]  /*21d0*/  MOV R8, 0x10 ;  /* 0x0000001000087802 */ /* 0x000fe20000000f00 */
[----:B------:R-:W1:Y:S01]  /*21e0*/  LDCU.64 UR4, c[0x4][0x8] ;  /* 0x01000100ff0477ac */ /* 0x000e620008000a00 */
[----:B------:R-:W-:Y:S01]  /*21f0*/  ISETP.NE.AND P0, PT, R25, 0x1, PT ;  /* 0x000000011900780c */ /* 0x000fe20003f05270 */
[----:B------:R3:W-:Y:S03]  /*2200*/  STL.64 [R23], R18 ;  /* 0x0000001217007387 */ /* 0x0007e60000100a00 */
[----:B------:R-:W4:Y:S01]  /*2210*/  LDC.64 R8, c[0x4][R8] ;  /* 0x0100000008087b82 */ /* 0x000f220000000a00 */
[----:B------:R-:W-:Y:S02]  /*2220*/  P2R R0, PR, RZ, 0x1 ;  /* 0x00000001ff007803 */ /* 0x000fe40000000000 */
[----:B0-----:R-:W-:Y:S01]  /*2230*/  MOV R7, R2 ;  /* 0x0000000200077202 */ /* 0x001fe20000000f00 */
[----:B-1----:R-:W-:-:S02]  /*2240*/  IMAD.U32 R4, RZ, RZ, UR4 ;  /* 0x00000004ff047e24 */ /* 0x002fc4000f8e00ff */
[----:B------:R-:W-:Y:S01]  /*2250*/  IMAD.U32 R5, RZ, RZ, UR5 ;  /* 0x00000005ff057e24 */ /* 0x000fe2000f8e00ff */
[----:B--2---:R0:W1:Y:S02]  /*2260*/  F2F.F64.F32 R10, R6 ;  /* 0x00000006000a7310 */ /* 0x0040640000201800 */
[----:B0-----:R-:W-:Y:S01]  /*2270*/  IMAD.MOV.U32 R6, RZ, RZ, R22 ;  /* 0x000000ffff067224 */ /* 0x001fe200078e0016 */
[----:B-1--4-:R3:W-:Y:S06]  /*2280*/  STL.64 [R23+0x8], R10 ;  /* 0x0000080a17007387 */ /* 0x0127ec0000100a00 */
[----:B------:R-:W-:-:S07]  /*2290*/  LEPC R20, `(.L_x_73) ;  /* 0x000000001014794e */ /* 0x000fce0000000000 */
[----:B---3--:R-:W-:Y:S05]  /*22a0*/  CALL.ABS.NOINC R8 ;  /* 0x0000000008007343 */ /* 0x008fea0003c00000 */
.L_x_73:
[----:B------:R-:W-:-:S13]  /*22b0*/  ISETP.NE.AND P6, PT, R25, 0x1, PT ;  /* 0x000000011900780c */ /* 0x000fda0003fc5270 */
[----:B------:R-:W-:Y:S05]  /*22c0*/  @!P6 BRA `(.L_x_58) ;  /* 0x0000000000a4e947 */ /* 0x000fea0003800000 */
        /* <DEDUP_REMOVED lines=13> */
[----:B------:R-:W-:Y:S01]  /*23a0*/  ISETP.NE.AND P0, PT, R25, 0x2, PT ;  /* 0x000000021900780c */ /* 0x000fe20003f05270 */
[----:B------:R-:W-:Y:S01]  /*23b0*/  IMAD.MOV.U32 R6, RZ, RZ, R22 ;  /* 0x000000ffff067224 */ /* 0x000fe200078e0016 */
[----:B------:R1:W-:Y:S01]  /*23c0*/  STL.64 [R23], R12 ;  /* 0x0000000c17007387 */ /* 0x0003e20000100a00 */
[----:B------:R-:W-:-:S02]  /*23d0*/  IMAD.MOV.U32 R7, RZ, RZ, R2 ;  /* 0x000000ffff077224 */ /* 0x000fc400078e0002 */
[----:B0-----:R-:W-:Y:S01]  /*23e0*/  IMAD.U32 R4, RZ, RZ, UR4 ;  /* 0x00000004ff047e24 */ /* 0x001fe2000f8e00ff */
[----:B------:R-:W-:Y:S01]  /*23f0*/  MOV R5, UR5 ;  /* 0x0000000500057c02 */ /* 0x000fe20008000f00 */
[----:B--2---:R0:W2:Y:S02]  /*2400*/  F2F.F64.F32 R10, R0 ;  /* 0x00000000000a7310 */ /* 0x0040a40000201800 */
[----:B0-----:R-:W-:Y:S01]  /*2410*/  P2R R0, PR, RZ, 0x1 ;  /* 0x00000001ff007803 */ /* 0x001fe20000000000 */
[----:B--23--:R1:W-:Y:S06]  /*2420*/  STL.64 [R23+0x8], R10 ;  /* 0x0000080a17007387 */ /* 0x00c3ec0000100a00 */
[----:B------:R-:W-:-:S07]  /*2430*/  LEPC R20, `(.L_x_74) ;  /* 0x000000001014794e */ /* 0x000fce0000000000 */
[----:B-1----:R-:W-:Y:S05]  /*2440*/  CALL.ABS.NOINC R8 ;  /* 0x0000000008007343 */ /* 0x002fea0003c00000 */
.L_x_74:
[----:B------:R-:W-:-:S13]  /*2450*/  ISETP.NE.AND P6, PT, R25, 0x2, PT ;  /* 0x000000021900780c */ /* 0x000fda0003fc5270 */
[----:B------:R-:W-:Y:S05]  /*2460*/  @!P6 BRA `(.L_x_58) ;  /* 0x00000000003ce947 */ /* 0x000fea0003800000 */
[----:B------:R-:W-:Y:S02]  /*2470*/  R2UR UR4, R28 ;  /* 0x000000001c0472ca */ /* 0x000fe400000e0000 */
[----:B------:R-:W-:-:S13]  /*2480*/  R2UR UR5, R29 ;  /* 0x000000001d0572ca */ /* 0x000fda00000e0000 */
[----:B------:R-:W2:Y:S01]  /*2490*/  LDG.E R16, desc[UR4][R16.64+0x8] ;  /* 0x0000080410107981 */ /* 0x000ea2000c1e1900 */
[----:B------:R-:W-:Y:S01]  /*24a0*/  VIADD R19, R19, 0x2 ;  /* 0x0000000213137836 */ /* 0x000fe20000000000 */
[----:B------:R0:W1:Y:S01]  /*24b0*/  LDC.64 R10, c[0x4][R24] ;  /* 0x01000000180a7b82 */ /* 0x0000620000000a00 */
[----:B------:R-:W3:Y:S01]  /*24c0*/  LDCU.64 UR4, c[0x4][0x8] ;  /* 0x01000100ff0477ac */ /* 0x000ee20008000a00 */
[----:B------:R-:W-:Y:S02]  /*24d0*/  IMAD.MOV.U32 R6, RZ, RZ, R22 ;  /* 0x000000ffff067224 */ /* 0x000fe400078e0016 */
[----:B------:R0:W-:Y:S01]  /*24e0*/  STL.64 [R23], R18 ;  /* 0x0000001217007387 */ /* 0x0001e20000100a00 */
[----:B------:R-:W-:Y:S02]  /*24f0*/  IMAD.MOV.U32 R7, RZ, RZ, R2 ;  /* 0x000000ffff077224 */ /* 0x000fe400078e0002 */
[----:B---3--:R-:W-:Y:S01]  /*2500*/  IMAD.U32 R4, RZ, RZ, UR4 ;  /* 0x00000004ff047e24 */ /* 0x008fe2000f8e00ff */
[----:B------:R-:W-:Y:S01]  /*2510*/  MOV R5, UR5 ;  /* 0x0000000500057c02 */ /* 0x000fe20008000f00 */
[----:B--2---:R-:W2:Y:S02]  /*2520*/  F2F.F64.F32 R8, R16 ;  /* 0x0000001000087310 */ /* 0x004ea40000201800 */
[----:B-12---:R0:W-:Y:S04]  /*2530*/  STL.64 [R23+0x8], R8 ;  /* 0x0000080817007387 */ /* 0x0061e80000100a00 */
[----:B------:R-:W-:-:S07]  /*2540*/  LEPC R20, `(.L_x_58) ;  /* 0x000000001014794e */ /* 0x000fce0000000000 */
[----:B0-----:R-:W-:Y:S05]  /*2550*/  CALL.ABS.NOINC R10 ;  /* 0x000000000a007343 */ /* 0x001fea0003c00000 */
.L_x_58:
[----:B------:R-:W1:Y:S01]  /*2560*/  LDCU UR4, c[0x0][0x398] ;  /* 0x00007300ff0477ac */ /* 0x000e620008000800 */
[----:B------:R-:W-:-:S05]  /*2570*/  VIADD R18, R18, 0x1 ;  /* 0x0000000112127836 */ /* 0x000fca0000000000 */
[----:B-1----:R-:W-:-:S13]  /*2580*/  ISETP.NE.AND P0, PT, R18, UR4, PT ;  /* 0x0000000412007c0c */ /* 0x002fda000bf05270 */
[----:B------:R-:W-:Y:S05]  /*2590*/  @P0 BRA `(.L_x_75) ;  /* 0xffffffdc00100947 */ /* 0x000fea000383ffff */
[----:B------:R-:W-:Y:S05]  /*25a0*/  EXIT ;  /* 0x000000000000794d */ /* 0x000fea0003800000 */
.L_x_76:
        /* <DEDUP_REMOVED lines=13> */
.L_x_82:


//--------------------- .nv.global.init           --------------------------
	.section	.nv.global.init,"aw",@progbits
.nv.global.init:
	.type		$str$1,@object
	.size		$str$1,($str - $str$1)
$str$1:
        /*0000*/ 	.byte	0x41, 0x5b, 0x25, 0x64, 0x5d, 0x5b, 0x25, 0x64, 0x5d, 0x3d, 0x28, 0x25, 0x66, 0x29, 0x2e, 0x20
        /*0010*/ 	.byte	0x0a, 0x00
	.type		$str,@object
	.size		$str,(.L_0 - $str)
$str:
        /*0012*/ 	.byte	0x4d, 0x3d, 0x28, 0x25, 0x64, 0x29, 0x20, 0x4e, 0x3d, 0x28, 0x25, 0x64, 0x29, 0x20, 0x4b, 0x3d
        /*0022*/ 	.byte	0x28, 0x25, 0x64, 0x29, 0x0a, 0x00
.L_0:


//--------------------- .nv.shared.reserved.0     --------------------------
	.section	.nv.shared.reserved.0,"aw",@nobits
	.weak		__nv_reservedSMEM_offset_0_alias
	.size		__nv_reservedSMEM_offset_0_alias, 0, 64
	.other		__nv_reservedSMEM_offset_0_alias,@"STO_CUDA_RESERVED_SHARED STV_DEFAULT"
__nv_reservedSMEM_offset_0_alias:
	.zero		0
	.zero		64


//--------------------- .nv.constant0.matrixMulv21 --------------------------
	.section	.nv.constant0.matrixMulv21,"a",@progbits
	.sectionflags	@""
	.align	4
.nv.constant0.matrixMulv21:
	.zero		932


//--------------------- .nv.constant0.matrixMulv2 --------------------------
	.section	.nv.constant0.matrixMulv2,"a",@progbits
	.sectionflags	@""
	.align	4
.nv.constant0.matrixMulv2:
	.zero		932


//--------------------- .nv.constant0.matrixMulv12 --------------------------
	.section	.nv.constant0.matrixMulv12,"a",@progbits
	.sectionflags	@""
	.align	4
.nv.constant0.matrixMulv12:
	.zero		932


//--------------------- .nv.constant0.matrixMulv11 --------------------------
	.section	.nv.constant0.matrixMulv11,"a",@progbits
	.sectionflags	@""
	.align	4
.nv.constant0.matrixMulv11:
	.zero		932


//--------------------- .nv.constant0.matrixMulv1 --------------------------
	.section	.nv.constant0.matrixMulv1,"a",@progbits
	.sectionflags	@""
	.align	4
.nv.constant0.matrixMulv1:
	.zero		932


//--------------------- .nv.constant0.row_col_kernel --------------------------
	.section	.nv.constant0.row_col_kernel,"a",@progbits
	.sectionflags	@""
	.align	4
.nv.constant0.row_col_kernel:
	.zero		932


//--------------------- SYMBOLS --------------------------

	.type		.nv.reservedSmem.offset0,@object
	.size		.nv.reservedSmem.offset0,0x4
	.type		vprintf,@function
